	.target	sm_90a

	.elftype	@"ET_EXEC"


//--------------------- .note.nv.tkinfo           --------------------------
	.section	.note.nv.tkinfo,"",@"SHT_NOTE"
	.sectionflags	@"SHF_NOTE_NV_TKINFO"
	.tkinfo
        /*0018*/ 	.word	0x00000002
        /*0030*/ 	.string	""
        /*0030*/ 	.string	"ptxas"
        /*0030*/ 	.string	"Cuda compilation tools, release 13.0, V13.0.88"
        /*0030*/ 	.string	"Build cuda_13.0.r13.0/compiler.36424714_0"
        /*0030*/ 	.string	"-arch sm_90a -m 64 "



//--------------------- .note.nv.cuinfo           --------------------------
	.section	.note.nv.cuinfo,"",@"SHT_NOTE"
	.sectionflags	@"SHF_NOTE_NV_CUINFO"
        /*0018*/ 	.short	0x0002
        /*001a*/ 	.short	0x005a
        /*001c*/ 	.short	0x0082
	.zero		2


//--------------------- .nv.info                  --------------------------
	.section	.nv.info,"",@"SHT_CUDA_INFO"
	.align	4


	//----- nvinfo : EIATTR_REGCOUNT
	.align		4
        /*0000*/ 	.byte	0x04, 0x2f
        /*0002*/ 	.short	(.L_15 - .L_14)
	.align		4
.L_14:
        /*0004*/ 	.word	index@(_ZN7cutlass13device_kernelINS_4gemm6kernel13GemmUniversalIN4cute5tupleIJiiiiEEENS1_10collective13CollectiveMmaINS1_34MainloopSm90TmaGmmaWarpSpecializedILi4ENS5_IJNS4_1CILi1EEESB_SB_EEENS1_32KernelTmaWarpSpecializedPingpongEEENS5_IJNSA_ILi64EEESF_SF_EEENS_10tfloat32_tENS5_IJlSB_lEEESH_SI_NS4_8TiledMMAINS4_8MMA_AtomIJNS4_4SM904GMMA29MMA_64x64x8_F32TF32TF32_SS_TNILNSM_7ScaleInE1ELSO_1EEEEEENS4_6LayoutISC_NS5_IJNSA_ILi0EEESS_SS_EEEEENS5_IJNS4_10UnderscoreESV_SV_EEEEENS4_13SM90_TMA_LOADENS4_14ComposedLayoutINS4_7SwizzleILi3ELi4ELi3EEENS4_18smem_ptr_flag_bitsILi32EEENSR_INS5_IJNSA_ILi8EEENSA_ILi32EEEEEENS5_IJS15_SB_EEEEEEEvNS4_8identityESY_S19_vS1A_EENS_8epilogue10collective6detail29Sm90TmaWarpSpecializedAdapterINS1D_15DefaultEpilogueISH_SI_SI_NS1C_6thread17LinearCombinationISH_Li1EffLNS1H_9ScaleType4KindE0ELNS_15FloatRoundStyleE2ESH_EENS1_15EpilogueDefaultEEEEEvvEEEEvNT_6ParamsE)
        /*0008*/ 	.word	0x000000a8


	//----- nvinfo : EIATTR_FRAME_SIZE
	.align		4
.L_15:
        /*000c*/ 	.byte	0x04, 0x11
        /*000e*/ 	.short	(.L_17 - .L_16)
	.align		4
.L_16:
        /*0010*/ 	.word	index@(_ZN7cutlass13device_kernelINS_4gemm6kernel13GemmUniversalIN4cute5tupleIJiiiiEEENS1_10collective13CollectiveMmaINS1_34MainloopSm90TmaGmmaWarpSpecializedILi4ENS5_IJNS4_1CILi1EEESB_SB_EEENS1_32KernelTmaWarpSpecializedPingpongEEENS5_IJNSA_ILi64EEESF_SF_EEENS_10tfloat32_tENS5_IJlSB_lEEESH_SI_NS4_8TiledMMAINS4_8MMA_AtomIJNS4_4SM904GMMA29MMA_64x64x8_F32TF32TF32_SS_TNILNSM_7ScaleInE1ELSO_1EEEEEENS4_6LayoutISC_NS5_IJNSA_ILi0EEESS_SS_EEEEENS5_IJNS4_10UnderscoreESV_SV_EEEEENS4_13SM90_TMA_LOADENS4_14ComposedLayoutINS4_7SwizzleILi3ELi4ELi3EEENS4_18smem_ptr_flag_bitsILi32EEENSR_INS5_IJNSA_ILi8EEENSA_ILi32EEEEEENS5_IJS15_SB_EEEEEEEvNS4_8identityESY_S19_vS1A_EENS_8epilogue10collective6detail29Sm90TmaWarpSpecializedAdapterINS1D_15DefaultEpilogueISH_SI_SI_NS1C_6thread17LinearCombinationISH_Li1EffLNS1H_9ScaleType4KindE0ELNS_15FloatRoundStyleE2ESH_EENS1_15EpilogueDefaultEEEEEvvEEEEvNT_6ParamsE)
        /*0014*/ 	.word	0x00000000


	//----- nvinfo : EIATTR_MIN_STACK_SIZE
	.align		4
.L_17:
        /*0018*/ 	.byte	0x04, 0x12
        /*001a*/ 	.short	(.L_19 - .L_18)
	.align		4
.L_18:
        /*001c*/ 	.word	index@(_ZN7cutlass13device_kernelINS_4gemm6kernel13GemmUniversalIN4cute5tupleIJiiiiEEENS1_10collective13CollectiveMmaINS1_34MainloopSm90TmaGmmaWarpSpecializedILi4ENS5_IJNS4_1CILi1EEESB_SB_EEENS1_32KernelTmaWarpSpecializedPingpongEEENS5_IJNSA_ILi64EEESF_SF_EEENS_10tfloat32_tENS5_IJlSB_lEEESH_SI_NS4_8TiledMMAINS4_8MMA_AtomIJNS4_4SM904GMMA29MMA_64x64x8_F32TF32TF32_SS_TNILNSM_7ScaleInE1ELSO_1EEEEEENS4_6LayoutISC_NS5_IJNSA_ILi0EEESS_SS_EEEEENS5_IJNS4_10UnderscoreESV_SV_EEEEENS4_13SM90_TMA_LOADENS4_14ComposedLayoutINS4_7SwizzleILi3ELi4ELi3EEENS4_18smem_ptr_flag_bitsILi32EEENSR_INS5_IJNSA_ILi8EEENSA_ILi32EEEEEENS5_IJS15_SB_EEEEEEEvNS4_8identityESY_S19_vS1A_EENS_8epilogue10collective6detail29Sm90TmaWarpSpecializedAdapterINS1D_15DefaultEpilogueISH_SI_SI_NS1C_6thread17LinearCombinationISH_Li1EffLNS1H_9ScaleType4KindE0ELNS_15FloatRoundStyleE2ESH_EENS1_15EpilogueDefaultEEEEEvvEEEEvNT_6ParamsE)
        /*0020*/ 	.word	0x00000000
.L_19:


//--------------------- .nv.compat                --------------------------
	.section	.nv.compat,"",@"SHT_CUDA_COMPAT_INFO"
	.align	4
        /*0000*/ 	.byte	0x02, 0x09, 0x01, 0x00, 0x02, 0x02, 0x04, 0x00, 0x02, 0x05, 0x05, 0x00, 0x03, 0x07, 0x01, 0x01
        /*0010*/ 	.byte	0x02, 0x03, 0x01, 0x00, 0x02, 0x06, 0x01, 0x00, 0x04, 0x0b, 0x08, 0x00, 0x00, 0x00, 0x00, 0x00
        /*0020*/ 	.byte	0x00, 0x00, 0x00, 0x00


//--------------------- .nv.info._ZN7cutlass13device_kernelINS_4gemm6kernel13GemmUniversalIN4cute5tupleIJiiiiEEENS1_10collective13CollectiveMmaINS1_34MainloopSm90TmaGmmaWarpSpecializedILi4ENS5_IJNS4_1CILi1EEESB_SB_EEENS1_32KernelTmaWarpSpecializedPingpongEEENS5_IJNSA_ILi64EEESF_SF_EEENS_10tfloat32_tENS5_IJlSB_lEEESH_SI_NS4_8TiledMMAINS4_8MMA_AtomIJNS4_4SM904GMMA29MMA_64x64x8_F32TF32TF32_SS_TNILNSM_7ScaleInE1ELSO_1EEEEEENS4_6LayoutISC_NS5_IJNSA_ILi0EEESS_SS_EEEEENS5_IJNS4_10UnderscoreESV_SV_EEEEENS4_13SM90_TMA_LOADENS4_14ComposedLayoutINS4_7SwizzleILi3ELi4ELi3EEENS4_18smem_ptr_flag_bitsILi32EEENSR_INS5_IJNSA_ILi8EEENSA_ILi32EEEEEENS5_IJS15_SB_EEEEEEEvNS4_8identityESY_S19_vS1A_EENS_8epilogue10collective6detail29Sm90TmaWarpSpecializedAdapterINS1D_15DefaultEpilogueISH_SI_SI_NS1C_6thread17LinearCombinationISH_Li1EffLNS1H_9ScaleType4KindE0ELNS_15FloatRoundStyleE2ESH_EENS1_15EpilogueDefaultEEEEEvvEEEEvNT_6ParamsE --------------------------
	.section	.nv.info._ZN7cutlass13device_kernelINS_4gemm6kernel13GemmUniversalIN4cute5tupleIJiiiiEEENS1_10collective13CollectiveMmaINS1_34MainloopSm90TmaGmmaWarpSpecializedILi4ENS5_IJNS4_1CILi1EEESB_SB_EEENS1_32KernelTmaWarpSpecializedPingpongEEENS5_IJNSA_ILi64EEESF_SF_EEENS_10tfloat32_tENS5_IJlSB_lEEESH_SI_NS4_8TiledMMAINS4_8MMA_AtomIJNS4_4SM904GMMA29MMA_64x64x8_F32TF32TF32_SS_TNILNSM_7ScaleInE1ELSO_1EEEEEENS4_6LayoutISC_NS5_IJNSA_ILi0EEESS_SS_EEEEENS5_IJNS4_10UnderscoreESV_SV_EEEEENS4_13SM90_TMA_LOADENS4_14ComposedLayoutINS4_7SwizzleILi3ELi4ELi3EEENS4_18smem_ptr_flag_bitsILi32EEENSR_INS5_IJNSA_ILi8EEENSA_ILi32EEEEEENS5_IJS15_SB_EEEEEEEvNS4_8identityESY_S19_vS1A_EENS_8epilogue10collective6detail29Sm90TmaWarpSpecializedAdapterINS1D_15DefaultEpilogueISH_SI_SI_NS1C_6thread17LinearCombinationISH_Li1EffLNS1H_9ScaleType4KindE0ELNS_15FloatRoundStyleE2ESH_EENS1_15EpilogueDefaultEEEEEvvEEEEvNT_6ParamsE,"",@"SHT_CUDA_INFO"
	.sectionflags	@""
	.align	4


	//----- nvinfo : EIATTR_CUDA_API_VERSION
	.align		4
        /*0000*/ 	.byte	0x04, 0x37
        /*0002*/ 	.short	(.L_21 - .L_20)
.L_20:
        /*0004*/ 	.word	0x00000082


	//----- nvinfo : EIATTR_KPARAM_INFO
	.align		4
.L_21:
        /*0008*/ 	.byte	0x04, 0x17
        /*000a*/ 	.short	(.L_23 - .L_22)
.L_22:
        /*000c*/ 	.word	0x00000000
        /*0010*/ 	.short	0x0000
        /*0012*/ 	.short	0x0070
        /*0014*/ 	.byte	0x00, 0xf0, 0x01, 0x10


	//----- nvinfo : EIATTR_SPARSE_MMA_MASK
	.align		4
.L_23:
        /*0018*/ 	.byte	0x03, 0x50
        /*001a*/ 	.short	0x0000


	//----- nvinfo : EIATTR_MAXREG_COUNT
	.align		4
        /*001c*/ 	.byte	0x03, 0x1b
        /*001e*/ 	.short	0x00a8


	//----- nvinfo : EIATTR_NUM_BARRIERS
	.align		4
        /*0020*/ 	.byte	0x02, 0x4c
        /*0022*/ 	.byte	0x01
	.zero		1


	//----- nvinfo : EIATTR_EXTERNS
	.align		4
        /*0024*/ 	.byte	0x04, 0x0f
        /*0026*/ 	.short	(.L_25 - .L_24)


	//   ....[0]....
	.align		4
.L_24:
        /*0028*/ 	.word	index@(__assertfail)


	//----- nvinfo : EIATTR_MERCURY_ISA_VERSION
	.align		4
.L_25:
        /*002c*/ 	.byte	0x03, 0x5f
        /*002e*/ 	.short	0x0101


	//----- nvinfo : EIATTR_INT_WARP_WIDE_INSTR_OFFSETS
	.align		4
        /*0030*/ 	.byte	0x04, 0x31
        /*0032*/ 	.short	(.L_27 - .L_26)


	//   ....[0]....
.L_26:
        /*0034*/ 	.word	0x00000470


	//   ....[1]....
        /*0038*/ 	.word	0x00000490


	//   ....[2]....
        /*003c*/ 	.word	0x00000510


	//   ....[3]....
        /*0040*/ 	.word	0x00000520


	//   ....[4]....
        /*0044*/ 	.word	0x00000530


	//   ....[5]....
        /*0048*/ 	.word	0x00000550


	//   ....[6]....
        /*004c*/ 	.word	0x000005b0


	//   ....[7]....
        /*0050*/ 	.word	0x000005d0


	//----- nvinfo : EIATTR_COOP_GROUP_MASK_REGIDS
	.align		4
.L_27:
        /*0054*/ 	.byte	0x04, 0x29
        /*0056*/ 	.short	(.L_29 - .L_28)


	//   ....[0]....
.L_28:
        /*0058*/ 	.word	0xffffffff


	//   ....[1]....
        /*005c*/ 	.word	0xffffffff


	//   ....[2]....
        /*0060*/ 	.word	0xffffffff


	//   ....[3]....
        /*0064*/ 	.word	0xffffffff


	//   ....[4]....
        /*0068*/ 	.word	0xffffffff


	//   ....[5]....
        /*006c*/ 	.word	0xffffffff


	//----- nvinfo : EIATTR_COOP_GROUP_INSTR_OFFSETS
	.align		4
.L_29:
        /*0070*/ 	.byte	0x04, 0x28
        /*0072*/ 	.short	(.L_31 - .L_30)


	//   ....[0]....
.L_30:
        /*0074*/ 	.word	0x00000050


	//   ....[1]....
        /*0078*/ 	.word	0x00000080


	//   ....[2]....
        /*007c*/ 	.word	0x00000180


	//   ....[3]....
        /*0080*/ 	.word	0x00000390


	//   ....[4]....
        /*0084*/ 	.word	0x000003d0


	//   ....[5]....
        /*0088*/ 	.word	0x00000410


	//----- nvinfo : EIATTR_REG_RECONFIG
	.align		4
.L_31:
        /*008c*/ 	.byte	0x01, 0x54
	.zero		2


	//----- nvinfo : EIATTR_SYSCALL_OFFSETS
	.align		4
        /*0090*/ 	.byte	0x04, 0x46
        /*0092*/ 	.short	(.L_33 - .L_32)


	//   ....[0]....
.L_32:
        /*0094*/ 	.word	0x000017f0


	//----- nvinfo : EIATTR_MBARRIER_INSTR_OFFSETS
	.align		4
.L_33:
        /*0098*/ 	.byte	0x04, 0x39
        /*009a*/ 	.short	(.L_35 - .L_34)


	//   ....[0]....
.L_34:
        /*009c*/ 	.word	0x00000300
        /*00a0*/ 	.word	0x000000ff
        /*00a4*/ 	.word	0x00000000
        /*00a8*/ 	.short	0x0100
        /*00aa*/ 	.byte	0x09
	.zero		1


	//   ....[1]....
        /*00ac*/ 	.word	0x00000310
        /*00b0*/ 	.word	0x000000ff
        /*00b4*/ 	.word	0x00000020
        /*00b8*/ 	.short	0x0100
        /*00ba*/ 	.byte	0x09
	.zero		1


	//   ....[2]....
        /*00bc*/ 	.word	0x00000320
        /*00c0*/ 	.word	0x000000ff
        /*00c4*/ 	.word	0x00000008
        /*00c8*/ 	.short	0x0100
        /*00ca*/ 	.byte	0x09
	.zero		1


	//   ....[3]....
        /*00cc*/ 	.word	0x00000330
        /*00d0*/ 	.word	0x000000ff
        /*00d4*/ 	.word	0x00000028
        /*00d8*/ 	.short	0x0100
        /*00da*/ 	.byte	0x09
	.zero		1


	//   ....[4]....
        /*00dc*/ 	.word	0x00000340
        /*00e0*/ 	.word	0x000000ff
        /*00e4*/ 	.word	0x00000010
        /*00e8*/ 	.short	0x0100
        /*00ea*/ 	.byte	0x09
	.zero		1


	//   ....[5]....
        /*00ec*/ 	.word	0x00000350
        /*00f0*/ 	.word	0x000000ff
        /*00f4*/ 	.word	0x00000030
        /*00f8*/ 	.short	0x0100
        /*00fa*/ 	.byte	0x09
	.zero		1


	//   ....[6]....
        /*00fc*/ 	.word	0x00000360
        /*0100*/ 	.word	0x000000ff
        /*0104*/ 	.word	0x00000018
        /*0108*/ 	.short	0x0100
        /*010a*/ 	.byte	0x09
	.zero		1


	//   ....[7]....
        /*010c*/ 	.word	0x00000370
        /*0110*/ 	.word	0x000000ff
        /*0114*/ 	.word	0x00000038
        /*0118*/ 	.short	0x0100
        /*011a*/ 	.byte	0x09
	.zero		1


	//   ....[8]....
        /*011c*/ 	.word	0x000005f0
        /*0120*/ 	.word	0x000000ff
        /*0124*/ 	.word	0x00000070
        /*0128*/ 	.short	0x0100
        /*012a*/ 	.byte	0x09
	.zero		1


	//   ....[9]....
        /*012c*/ 	.word	0x00000600
        /*0130*/ 	.word	0x000000ff
        /*0134*/ 	.word	0x00000078
        /*0138*/ 	.short	0x0100
        /*013a*/ 	.byte	0x09
	.zero		1


	//   ....[10]....
        /*013c*/ 	.word	0x00000640
        /*0140*/ 	.word	0x000000ff
        /*0144*/ 	.word	0x00000050
        /*0148*/ 	.short	0x0100
        /*014a*/ 	.byte	0x0a
	.zero		1


	//   ....[11]....
        /*014c*/ 	.word	0x00000660
        /*0150*/ 	.word	0x000000ff
        /*0154*/ 	.word	0x00000058
        /*0158*/ 	.short	0x0100
        /*015a*/ 	.byte	0x0a
	.zero		1


	//   ....[12]....
        /*015c*/ 	.word	0x00000670
        /*0160*/ 	.word	0x000000ff
        /*0164*/ 	.word	0x00000060
        /*0168*/ 	.short	0x0100
        /*016a*/ 	.byte	0x0a
	.zero		1


	//   ....[13]....
        /*016c*/ 	.word	0x00000680
        /*0170*/ 	.word	0x000000ff
        /*0174*/ 	.word	0x00000068
        /*0178*/ 	.short	0x0100
        /*017a*/ 	.byte	0x0a
	.zero		1


	//   ....[14]....
        /*017c*/ 	.word	0x000016b0
        /*0180*/ 	.word	0x0000003f
        /*0184*/ 	.word	0xfffffff8
        /*0188*/ 	.short	0x010a
        /*018a*/ 	.byte	0x3f
	.zero		1


	//   ....[15]....
        /*018c*/ 	.word	0x00001880
        /*0190*/ 	.word	0x00000003
        /*0194*/ 	.word	0x00000000
        /*0198*/ 	.short	0x010a
        /*019a*/ 	.byte	0x3f
	.zero		1


	//   ....[16]....
        /*019c*/ 	.word	0x000018c0
        /*01a0*/ 	.word	0x00000003
        /*01a4*/ 	.word	0x00000000
        /*01a8*/ 	.short	0x010a
        /*01aa*/ 	.byte	0x3f
	.zero		1


	//   ....[17]....
        /*01ac*/ 	.word	0x00001d80
        /*01b0*/ 	.word	0x000000ff
        /*01b4*/ 	.word	0x00000000
        /*01b8*/ 	.short	0x010a
        /*01ba*/ 	.byte	0x04
	.zero		1


	//   ....[18]....
        /*01bc*/ 	.word	0x00001dc0
        /*01c0*/ 	.word	0x000000ff
        /*01c4*/ 	.word	0x00000000
        /*01c8*/ 	.short	0x010a
        /*01ca*/ 	.byte	0x04
	.zero		1


	//   ....[19]....
        /*01cc*/ 	.word	0x000021f0
        /*01d0*/ 	.word	0x000000ff
        /*01d4*/ 	.word	0x00000000
        /*01d8*/ 	.short	0x0101
        /*01da*/ 	.byte	0x04
	.zero		1


	//   ....[20]....
        /*01dc*/ 	.word	0x000022e0
        /*01e0*/ 	.word	0x00000043
        /*01e4*/ 	.word	0x00000000
        /*01e8*/ 	.short	0x0101
        /*01ea*/ 	.byte	0x34
	.zero		1


	//   ....[21]....
        /*01ec*/ 	.word	0x000023a0
        /*01f0*/ 	.word	0x000000ff
        /*01f4*/ 	.word	0x00000000
        /*01f8*/ 	.short	0x0101
        /*01fa*/ 	.byte	0x04
	.zero		1


	//   ....[22]....
        /*01fc*/ 	.word	0x000023f0
        /*0200*/ 	.word	0x0000003f
        /*0204*/ 	.word	0x00000008
        /*0208*/ 	.short	0x010a
        /*020a*/ 	.byte	0x3f
	.zero		1


	//   ....[23]....
        /*020c*/ 	.word	0x000046b0
        /*0210*/ 	.word	0x00000040
        /*0214*/ 	.word	0x00000000
        /*0218*/ 	.short	0x0101
        /*021a*/ 	.byte	0x34
	.zero		1


	//   ....[24]....
        /*021c*/ 	.word	0x000050c0
        /*0220*/ 	.word	0x00000007
        /*0224*/ 	.word	0x00000020
        /*0228*/ 	.short	0x010a
        /*022a*/ 	.byte	0x3f
	.zero		1


	//   ....[25]....
        /*022c*/ 	.word	0x00005500
        /*0230*/ 	.word	0x00000003
        /*0234*/ 	.word	0x00000078
        /*0238*/ 	.short	0x0101
        /*023a*/ 	.byte	0x3f
	.zero		1


	//   ....[26]....
        /*023c*/ 	.word	0x00005c70
        /*0240*/ 	.word	0x00000007
        /*0244*/ 	.word	0x00000000
        /*0248*/ 	.short	0x010a
        /*024a*/ 	.byte	0x3f
	.zero		1


	//   ....[27]....
        /*024c*/ 	.word	0x00005cf0
        /*0250*/ 	.word	0x00000009
        /*0254*/ 	.word	0x00000000
        /*0258*/ 	.short	0x010a
        /*025a*/ 	.byte	0x3f
	.zero		1


	//   ....[28]....
        /*025c*/ 	.word	0x00005d80
        /*0260*/ 	.word	0x00000006
        /*0264*/ 	.word	0x00000000
        /*0268*/ 	.short	0x010a
        /*026a*/ 	.byte	0x3f
	.zero		1


	//   ....[29]....
        /*026c*/ 	.word	0x00005e10
        /*0270*/ 	.word	0x00000003
        /*0274*/ 	.word	0x00000000
        /*0278*/ 	.short	0x010a
        /*027a*/ 	.byte	0x3f
	.zero		1


	//   ....[30]....
        /*027c*/ 	.word	0x00005e70
        /*0280*/ 	.word	0x0000003f
        /*0284*/ 	.word	0xfffffff8
        /*0288*/ 	.short	0x010a
        /*028a*/ 	.byte	0x3f
	.zero		1


	//   ....[31]....
        /*028c*/ 	.word	0x00005ec0
        /*0290*/ 	.word	0x00000003
        /*0294*/ 	.word	0x00000000
        /*0298*/ 	.short	0x010a
        /*029a*/ 	.byte	0x3f
	.zero		1


	//   ....[32]....
        /*029c*/ 	.word	0x00005f20
        /*02a0*/ 	.word	0x00000004
        /*02a4*/ 	.word	0x00000000
        /*02a8*/ 	.short	0x010a
        /*02aa*/ 	.byte	0x3f
	.zero		1


	//   ....[33]....
        /*02ac*/ 	.word	0x00005f70
        /*02b0*/ 	.word	0x0000003f
        /*02b4*/ 	.word	0x00000008
        /*02b8*/ 	.short	0x010a
        /*02ba*/ 	.byte	0x3f
	.zero		1


	//   ....[34]....
        /*02bc*/ 	.word	0x00006040
        /*02c0*/ 	.word	0x00000007
        /*02c4*/ 	.word	0x00000020
        /*02c8*/ 	.short	0x010a
        /*02ca*/ 	.byte	0x3f
	.zero		1


	//   ....[35]....
        /*02cc*/ 	.word	0x00006110
        /*02d0*/ 	.word	0x00000007
        /*02d4*/ 	.word	0x00000000
        /*02d8*/ 	.short	0x010a
        /*02da*/ 	.byte	0x3f
	.zero		1


	//   ....[36]....
        /*02dc*/ 	.word	0x00006160
        /*02e0*/ 	.word	0x00000009
        /*02e4*/ 	.word	0x00000000
        /*02e8*/ 	.short	0x010a
        /*02ea*/ 	.byte	0x3f
	.zero		1


	//   ....[37]....
        /*02ec*/ 	.word	0x000061b0
        /*02f0*/ 	.word	0x00000006
        /*02f4*/ 	.word	0x00000000
        /*02f8*/ 	.short	0x010a
        /*02fa*/ 	.byte	0x3f
	.zero		1


	//----- nvinfo : EIATTR_NUM_MBARRIERS
	.align		4
.L_35:
        /*02fc*/ 	.byte	0x03, 0x38
        /*02fe*/ 	.short	0x000e


	//----- nvinfo : EIATTR_EXIT_INSTR_OFFSETS
	.align		4
        /*0300*/ 	.byte	0x04, 0x1c
        /*0302*/ 	.short	(.L_37 - .L_36)


	//   ....[0]....
.L_36:
        /*0304*/ 	.word	0x00001240


	//   ....[1]....
        /*0308*/ 	.word	0x000012a0


	//   ....[2]....
        /*030c*/ 	.word	0x00004df0


	//   ....[3]....
        /*0310*/ 	.word	0x00004e20


	//   ....[4]....
        /*0314*/ 	.word	0x00005e60


	//----- nvinfo : EIATTR_MAX_THREADS
	.align		4
.L_37:
        /*0318*/ 	.byte	0x04, 0x05
        /*031a*/ 	.short	(.L_39 - .L_38)
.L_38:
        /*031c*/ 	.word	0x00000180
        /*0320*/ 	.word	0x00000001
        /*0324*/ 	.word	0x00000001


	//----- nvinfo : EIATTR_CRS_STACK_SIZE
	.align		4
.L_39:
        /*0328*/ 	.byte	0x04, 0x1e
        /*032a*/ 	.short	(.L_41 - .L_40)
.L_40:
        /*032c*/ 	.word	0x00000000


	//----- nvinfo : EIATTR_CBANK_PARAM_SIZE
	.align		4
.L_41:
        /*0330*/ 	.byte	0x03, 0x19
        /*0332*/ 	.short	0x0470


	//----- nvinfo : EIATTR_PARAM_CBANK
	.align		4
        /*0334*/ 	.byte	0x04, 0x0a
        /*0336*/ 	.short	(.L_43 - .L_42)
	.align		4
.L_42:
        /*0338*/ 	.word	index@(.nv.constant0._ZN7cutlass13device_kernelINS_4gemm6kernel13GemmUniversalIN4cute5tupleIJiiiiEEENS1_10collective13CollectiveMmaINS1_34MainloopSm90TmaGmmaWarpSpecializedILi4ENS5_IJNS4_1CILi1EEESB_SB_EEENS1_32KernelTmaWarpSpecializedPingpongEEENS5_IJNSA_ILi64EEESF_SF_EEENS_10tfloat32_tENS5_IJlSB_lEEESH_SI_NS4_8TiledMMAINS4_8MMA_AtomIJNS4_4SM904GMMA29MMA_64x64x8_F32TF32TF32_SS_TNILNSM_7ScaleInE1ELSO_1EEEEEENS4_6LayoutISC_NS5_IJNSA_ILi0EEESS_SS_EEEEENS5_IJNS4_10UnderscoreESV_SV_EEEEENS4_13SM90_TMA_LOADENS4_14ComposedLayoutINS4_7SwizzleILi3ELi4ELi3EEENS4_18smem_ptr_flag_bitsILi32EEENSR_INS5_IJNSA_ILi8EEENSA_ILi32EEEEEENS5_IJS15_SB_EEEEEEEvNS4_8identityESY_S19_vS1A_EENS_8epilogue10collective6detail29Sm90TmaWarpSpecializedAdapterINS1D_15DefaultEpilogueISH_SI_SI_NS1C_6thread17LinearCombinationISH_Li1EffLNS1H_9ScaleType4KindE0ELNS_15FloatRoundStyleE2ESH_EENS1_15EpilogueDefaultEEEEEvvEEEEvNT_6ParamsE)
        /*033c*/ 	.short	0x0210
        /*033e*/ 	.short	0x0470


	//----- nvinfo : EIATTR_SW_WAR
	.align		4
.L_43:
        /*0340*/ 	.byte	0x04, 0x36
        /*0342*/ 	.short	(.L_45 - .L_44)
.L_44:
        /*0344*/ 	.word	0x00000008
.L_45:


//--------------------- .nv.callgraph             --------------------------
	.section	.nv.callgraph,"",@"SHT_CUDA_CALLGRAPH"
	.align	4
	.sectionentsize	8
	.align		4
        /*0000*/ 	.word	0x00000000
	.align		4
        /*0004*/ 	.word	0xffffffff
	.align		4
        /*0008*/ 	.word	index@(_ZN7cutlass13device_kernelINS_4gemm6kernel13GemmUniversalIN4cute5tupleIJiiiiEEENS1_10collective13CollectiveMmaINS1_34MainloopSm90TmaGmmaWarpSpecializedILi4ENS5_IJNS4_1CILi1EEESB_SB_EEENS1_32KernelTmaWarpSpecializedPingpongEEENS5_IJNSA_ILi64EEESF_SF_EEENS_10tfloat32_tENS5_IJlSB_lEEESH_SI_NS4_8TiledMMAINS4_8MMA_AtomIJNS4_4SM904GMMA29MMA_64x64x8_F32TF32TF32_SS_TNILNSM_7ScaleInE1ELSO_1EEEEEENS4_6LayoutISC_NS5_IJNSA_ILi0EEESS_SS_EEEEENS5_IJNS4_10UnderscoreESV_SV_EEEEENS4_13SM90_TMA_LOADENS4_14ComposedLayoutINS4_7SwizzleILi3ELi4ELi3EEENS4_18smem_ptr_flag_bitsILi32EEENSR_INS5_IJNSA_ILi8EEENSA_ILi32EEEEEENS5_IJS15_SB_EEEEEEEvNS4_8identityESY_S19_vS1A_EENS_8epilogue10collective6detail29Sm90TmaWarpSpecializedAdapterINS1D_15DefaultEpilogueISH_SI_SI_NS1C_6thread17LinearCombinationISH_Li1EffLNS1H_9ScaleType4KindE0ELNS_15FloatRoundStyleE2ESH_EENS1_15EpilogueDefaultEEEEEvvEEEEvNT_6ParamsE)
	.align		4
        /*000c*/ 	.word	index@(__assertfail)
	.align		4
        /*0010*/ 	.word	0x00000000
	.align		4
        /*0014*/ 	.word	0xfffffffe
	.align		4
        /*0018*/ 	.word	0x00000000
	.align		4
        /*001c*/ 	.word	0xfffffffd
	.align		4
        /*0020*/ 	.word	0x00000000
	.align		4
        /*0024*/ 	.word	0xfffffffc


//--------------------- .nv.constant4             --------------------------
	.section	.nv.constant4,"a",@progbits
	.align	8
	.align		8
.nv.constant4:
        /*0000*/ 	.dword	__assertfail
	.align		8
        /*0008*/ 	.dword	__unnamed_1
	.align		8
        /*0010*/ 	.dword	_ZN40_INTERNAL_174d556f_4_k_cu_0dccddf6_182444cuda3std3__45__cpo5beginE
	.align		8
        /*0018*/ 	.dword	_ZN40_INTERNAL_174d556f_4_k_cu_0dccddf6_182444cuda3std3__45__cpo3endE
	.align		8
        /*0020*/ 	.dword	_ZN40_INTERNAL_174d556f_4_k_cu_0dccddf6_182444cuda3std3__45__cpo6cbeginE
	.align		8
        /*0028*/ 	.dword	_ZN40_INTERNAL_174d556f_4_k_cu_0dccddf6_182444cuda3std3__45__cpo4cendE
	.align		8
        /*0030*/ 	.dword	_ZN40_INTERNAL_174d556f_4_k_cu_0dccddf6_182444cuda3std3__442_GLOBAL__N__174d556f_4_k_cu_0dccddf6_182446ignoreE
	.align		8
        /*0038*/ 	.dword	_ZN40_INTERNAL_174d556f_4_k_cu_0dccddf6_182444cuda3std3__419piecewise_constructE
	.align		8
        /*0040*/ 	.dword	_ZN40_INTERNAL_174d556f_4_k_cu_0dccddf6_182444cuda3std3__48in_placeE
	.align		8
        /*0048*/ 	.dword	_ZN40_INTERNAL_174d556f_4_k_cu_0dccddf6_182444cuda3std6ranges3__45__cpo4swapE
	.align		8
        /*0050*/ 	.dword	_ZN40_INTERNAL_174d556f_4_k_cu_0dccddf6_182444cuda3std6ranges3__45__cpo9iter_moveE
	.align		8
        /*0058*/ 	.dword	_ZN40_INTERNAL_174d556f_4_k_cu_0dccddf6_182444cute7productE
	.align		8
        /*0060*/ 	.dword	_ZN40_INTERNAL_174d556f_4_k_cu_0dccddf6_182444cute1_E
	.align		8
        /*0068*/ 	.dword	$str$22
	.align		8
        /*0070*/ 	.dword	$str$23


//--------------------- .text._ZN7cutlass13device_kernelINS_4gemm6kernel13GemmUniversalIN4cute5tupleIJiiiiEEENS1_10collective13CollectiveMmaINS1_34MainloopSm90TmaGmmaWarpSpecializedILi4ENS5_IJNS4_1CILi1EEESB_SB_EEENS1_32KernelTmaWarpSpecializedPingpongEEENS5_IJNSA_ILi64EEESF_SF_EEENS_10tfloat32_tENS5_IJlSB_lEEESH_SI_NS4_8TiledMMAINS4_8MMA_AtomIJNS4_4SM904GMMA29MMA_64x64x8_F32TF32TF32_SS_TNILNSM_7ScaleInE1ELSO_1EEEEEENS4_6LayoutISC_NS5_IJNSA_ILi0EEESS_SS_EEEEENS5_IJNS4_10UnderscoreESV_SV_EEEEENS4_13SM90_TMA_LOADENS4_14ComposedLayoutINS4_7SwizzleILi3ELi4ELi3EEENS4_18smem_ptr_flag_bitsILi32EEENSR_INS5_IJNSA_ILi8EEENSA_ILi32EEEEEENS5_IJS15_SB_EEEEEEEvNS4_8identityESY_S19_vS1A_EENS_8epilogue10collective6detail29Sm90TmaWarpSpecializedAdapterINS1D_15DefaultEpilogueISH_SI_SI_NS1C_6thread17LinearCombinationISH_Li1EffLNS1H_9ScaleType4KindE0ELNS_15FloatRoundStyleE2ESH_EENS1_15EpilogueDefaultEEEEEvvEEEEvNT_6ParamsE --------------------------
	.section	.text._ZN7cutlass13device_kernelINS_4gemm6kernel13GemmUniversalIN4cute5tupleIJiiiiEEENS1_10collective13CollectiveMmaINS1_34MainloopSm90TmaGmmaWarpSpecializedILi4ENS5_IJNS4_1CILi1EEESB_SB_EEENS1_32KernelTmaWarpSpecializedPingpongEEENS5_IJNSA_ILi64EEESF_SF_EEENS_10tfloat32_tENS5_IJlSB_lEEESH_SI_NS4_8TiledMMAINS4_8MMA_AtomIJNS4_4SM904GMMA29MMA_64x64x8_F32TF32TF32_SS_TNILNSM_7ScaleInE1ELSO_1EEEEEENS4_6LayoutISC_NS5_IJNSA_ILi0EEESS_SS_EEEEENS5_IJNS4_10UnderscoreESV_SV_EEEEENS4_13SM90_TMA_LOADENS4_14ComposedLayoutINS4_7SwizzleILi3ELi4ELi3EEENS4_18smem_ptr_flag_bitsILi32EEENSR_INS5_IJNSA_ILi8EEENSA_ILi32EEEEEENS5_IJS15_SB_EEEEEEEvNS4_8identityESY_S19_vS1A_EENS_8epilogue10collective6detail29Sm90TmaWarpSpecializedAdapterINS1D_15DefaultEpilogueISH_SI_SI_NS1C_6thread17LinearCombinationISH_Li1EffLNS1H_9ScaleType4KindE0ELNS_15FloatRoundStyleE2ESH_EENS1_15EpilogueDefaultEEEEEvvEEEEvNT_6ParamsE,"ax",@progbits
	.align	128
.text._ZN7cutlass13device_kernelINS_4gemm6kernel13GemmUniversalIN4cute5tupleIJiiiiEEENS1_10collective13CollectiveMmaINS1_34MainloopSm90TmaGmmaWarpSpecializedILi4ENS5_IJNS4_1CILi1EEESB_SB_EEENS1_32KernelTmaWarpSpecializedPingpongEEENS5_IJNSA_ILi64EEESF_SF_EEENS_10tfloat32_tENS5_IJlSB_lEEESH_SI_NS4_8TiledMMAINS4_8MMA_AtomIJNS4_4SM904GMMA29MMA_64x64x8_F32TF32TF32_SS_TNILNSM_7ScaleInE1ELSO_1EEEEEENS4_6LayoutISC_NS5_IJNSA_ILi0EEESS_SS_EEEEENS5_IJNS4_10UnderscoreESV_SV_EEEEENS4_13SM90_TMA_LOADENS4_14ComposedLayoutINS4_7SwizzleILi3ELi4ELi3EEENS4_18smem_ptr_flag_bitsILi32EEENSR_INS5_IJNSA_ILi8EEENSA_ILi32EEEEEENS5_IJS15_SB_EEEEEEEvNS4_8identityESY_S19_vS1A_EENS_8epilogue10collective6detail29Sm90TmaWarpSpecializedAdapterINS1D_15DefaultEpilogueISH_SI_SI_NS1C_6thread17LinearCombinationISH_Li1EffLNS1H_9ScaleType4KindE0ELNS_15FloatRoundStyleE2ESH_EENS1_15EpilogueDefaultEEEEEvvEEEEvNT_6ParamsE:
        .type           _ZN7cutlass13device_kernelINS_4gemm6kernel13GemmUniversalIN4cute5tupleIJiiiiEEENS1_10collective13CollectiveMmaINS1_34MainloopSm90TmaGmmaWarpSpecializedILi4ENS5_IJNS4_1CILi1EEESB_SB_EEENS1_32KernelTmaWarpSpecializedPingpongEEENS5_IJNSA_ILi64EEESF_SF_EEENS_10tfloat32_tENS5_IJlSB_lEEESH_SI_NS4_8TiledMMAINS4_8MMA_AtomIJNS4_4SM904GMMA29MMA_64x64x8_F32TF32TF32_SS_TNILNSM_7ScaleInE1ELSO_1EEEEEENS4_6LayoutISC_NS5_IJNSA_ILi0EEESS_SS_EEEEENS5_IJNS4_10UnderscoreESV_SV_EEEEENS4_13SM90_TMA_LOADENS4_14ComposedLayoutINS4_7SwizzleILi3ELi4ELi3EEENS4_18smem_ptr_flag_bitsILi32EEENSR_INS5_IJNSA_ILi8EEENSA_ILi32EEEEEENS5_IJS15_SB_EEEEEEEvNS4_8identityESY_S19_vS1A_EENS_8epilogue10collective6detail29Sm90TmaWarpSpecializedAdapterINS1D_15DefaultEpilogueISH_SI_SI_NS1C_6thread17LinearCombinationISH_Li1EffLNS1H_9ScaleType4KindE0ELNS_15FloatRoundStyleE2ESH_EENS1_15EpilogueDefaultEEEEEvvEEEEvNT_6ParamsE,@function
        .size           _ZN7cutlass13device_kernelINS_4gemm6kernel13GemmUniversalIN4cute5tupleIJiiiiEEENS1_10collective13CollectiveMmaINS1_34MainloopSm90TmaGmmaWarpSpecializedILi4ENS5_IJNS4_1CILi1EEESB_SB_EEENS1_32KernelTmaWarpSpecializedPingpongEEENS5_IJNSA_ILi64EEESF_SF_EEENS_10tfloat32_tENS5_IJlSB_lEEESH_SI_NS4_8TiledMMAINS4_8MMA_AtomIJNS4_4SM904GMMA29MMA_64x64x8_F32TF32TF32_SS_TNILNSM_7ScaleInE1ELSO_1EEEEEENS4_6LayoutISC_NS5_IJNSA_ILi0EEESS_SS_EEEEENS5_IJNS4_10UnderscoreESV_SV_EEEEENS4_13SM90_TMA_LOADENS4_14ComposedLayoutINS4_7SwizzleILi3ELi4ELi3EEENS4_18smem_ptr_flag_bitsILi32EEENSR_INS5_IJNSA_ILi8EEENSA_ILi32EEEEEENS5_IJS15_SB_EEEEEEEvNS4_8identityESY_S19_vS1A_EENS_8epilogue10collective6detail29Sm90TmaWarpSpecializedAdapterINS1D_15DefaultEpilogueISH_SI_SI_NS1C_6thread17LinearCombinationISH_Li1EffLNS1H_9ScaleType4KindE0ELNS_15FloatRoundStyleE2ESH_EENS1_15EpilogueDefaultEEEEEvvEEEEvNT_6ParamsE,(.L_x_132 - _ZN7cutlass13device_kernelINS_4gemm6kernel13GemmUniversalIN4cute5tupleIJiiiiEEENS1_10collective13CollectiveMmaINS1_34MainloopSm90TmaGmmaWarpSpecializedILi4ENS5_IJNS4_1CILi1EEESB_SB_EEENS1_32KernelTmaWarpSpecializedPingpongEEENS5_IJNSA_ILi64EEESF_SF_EEENS_10tfloat32_tENS5_IJlSB_lEEESH_SI_NS4_8TiledMMAINS4_8MMA_AtomIJNS4_4SM904GMMA29MMA_64x64x8_F32TF32TF32_SS_TNILNSM_7ScaleInE1ELSO_1EEEEEENS4_6LayoutISC_NS5_IJNSA_ILi0EEESS_SS_EEEEENS5_IJNS4_10UnderscoreESV_SV_EEEEENS4_13SM90_TMA_LOADENS4_14ComposedLayoutINS4_7SwizzleILi3ELi4ELi3EEENS4_18smem_ptr_flag_bitsILi32EEENSR_INS5_IJNSA_ILi8EEENSA_ILi32EEEEEENS5_IJS15_SB_EEEEEEEvNS4_8identityESY_S19_vS1A_EENS_8epilogue10collective6detail29Sm90TmaWarpSpecializedAdapterINS1D_15DefaultEpilogueISH_SI_SI_NS1C_6thread17LinearCombinationISH_Li1EffLNS1H_9ScaleType4KindE0ELNS_15FloatRoundStyleE2ESH_EENS1_15EpilogueDefaultEEEEEvvEEEEvNT_6ParamsE)
        .other          _ZN7cutlass13device_kernelINS_4gemm6kernel13GemmUniversalIN4cute5tupleIJiiiiEEENS1_10collective13CollectiveMmaINS1_34MainloopSm90TmaGmmaWarpSpecializedILi4ENS5_IJNS4_1CILi1EEESB_SB_EEENS1_32KernelTmaWarpSpecializedPingpongEEENS5_IJNSA_ILi64EEESF_SF_EEENS_10tfloat32_tENS5_IJlSB_lEEESH_SI_NS4_8TiledMMAINS4_8MMA_AtomIJNS4_4SM904GMMA29MMA_64x64x8_F32TF32TF32_SS_TNILNSM_7ScaleInE1ELSO_1EEEEEENS4_6LayoutISC_NS5_IJNSA_ILi0EEESS_SS_EEEEENS5_IJNS4_10UnderscoreESV_SV_EEEEENS4_13SM90_TMA_LOADENS4_14ComposedLayoutINS4_7SwizzleILi3ELi4ELi3EEENS4_18smem_ptr_flag_bitsILi32EEENSR_INS5_IJNSA_ILi8EEENSA_ILi32EEEEEENS5_IJS15_SB_EEEEEEEvNS4_8identityESY_S19_vS1A_EENS_8epilogue10collective6detail29Sm90TmaWarpSpecializedAdapterINS1D_15DefaultEpilogueISH_SI_SI_NS1C_6thread17LinearCombinationISH_Li1EffLNS1H_9ScaleType4KindE0ELNS_15FloatRoundStyleE2ESH_EENS1_15EpilogueDefaultEEEEEvvEEEEvNT_6ParamsE,@"STO_CUDA_ENTRY STV_DEFAULT"
_ZN7cutlass13device_kernelINS_4gemm6kernel13GemmUniversalIN4cute5tupleIJiiiiEEENS1_10collective13CollectiveMmaINS1_34MainloopSm90TmaGmmaWarpSpecializedILi4ENS5_IJNS4_1CILi1EEESB_SB_EEENS1_32KernelTmaWarpSpecializedPingpongEEENS5_IJNSA_ILi64EEESF_SF_EEENS_10tfloat32_tENS5_IJlSB_lEEESH_SI_NS4_8TiledMMAINS4_8MMA_AtomIJNS4_4SM904GMMA29MMA_64x64x8_F32TF32TF32_SS_TNILNSM_7ScaleInE1ELSO_1EEEEEENS4_6LayoutISC_NS5_IJNSA_ILi0EEESS_SS_EEEEENS5_IJNS4_10UnderscoreESV_SV_EEEEENS4_13SM90_TMA_LOADENS4_14ComposedLayoutINS4_7SwizzleILi3ELi4ELi3EEENS4_18smem_ptr_flag_bitsILi32EEENSR_INS5_IJNSA_ILi8EEENSA_ILi32EEEEEENS5_IJS15_SB_EEEEEEEvNS4_8identityESY_S19_vS1A_EENS_8epilogue10collective6detail29Sm90TmaWarpSpecializedAdapterINS1D_15DefaultEpilogueISH_SI_SI_NS1C_6thread17LinearCombinationISH_Li1EffLNS1H_9ScaleType4KindE0ELNS_15FloatRoundStyleE2ESH_EENS1_15EpilogueDefaultEEEEEvvEEEEvNT_6ParamsE:
[----:B------:R-:W0:Y:S01]  /*0000*/  LDC R1, c[0x0][0x28] ;  /* 0x00000a00ff017b82 */ /* 0x000e220000000800 */
[----:B------:R-:W1:Y:S01]  /*0010*/  S2R R4, SR_TID.X ;  /* 0x0000000000047919 */ /* 0x000e620000002100 */
[----:B------:R-:W-:Y:S01]  /*0020*/  ELECT P0, URZ, PT ;  /* 0x00000000003f782f */ /* 0x000fe20003800000 */
[----:B------:R-:W-:Y:S01]  /*0030*/  BSSY B0, `(.L_x_0) ;  /* 0x0000014000007945 */ /* 0x000fe20003800000 */
[----:B-1----:R-:W-:-:S05]  /*0040*/  SHF.R.U32.HI R0, RZ, 0x5, R4 ;  /* 0x00000005ff007819 */ /* 0x002fca0000011604 */
[----:B------:R-:W1:Y:S02]  /*0050*/  SHFL.IDX PT, R2, R0, RZ, 0x1f ;  /* 0x00001fff00027589 */ /* 0x000e6400000e0000 */
[----:B-1----:R-:W-:Y:S02]  /*0060*/  R2UR UR8, R2 ;  /* 0x00000000020872ca */ /* 0x002fe400000e0000 */
[----:B------:R-:W-:-:S05]  /*0070*/  SHF.R.U32.HI R2, RZ, 0x7, R4 ;  /* 0x00000007ff027819 */ /* 0x000fca0000011604 */
[----:B------:R1:W2:Y:S06]  /*0080*/  SHFL.IDX PT, R3, R2, RZ, 0x1f ;  /* 0x00001fff02037589 */ /* 0x0002ac00000e0000 */
[----:B------:R-:W-:Y:S02]  /*0090*/  USHF.R.S32.HI UR4, URZ, 0x1f, UR8 ;  /* 0x0000001f3f047899 */ /* 0x000fe40008011408 */
[----:B------:R-:W-:Y:S02]  /*00a0*/  ISETP.NE.OR P0, PT, RZ, UR8, !P0 ;  /* 0x00000008ff007c0c */ /* 0x000fe4000c705670 */
[----:B------:R-:W-:-:S04]  /*00b0*/  ULEA.HI UR4, UR4, UR8, URZ, 0x2 ;  /* 0x0000000804047291 */ /* 0x000fc8000f8f103f */
[----:B------:R-:W-:-:S04]  /*00c0*/  ULOP3.LUT UR4, UR4, 0xfffffffc, URZ, 0xc0, !UPT ;  /* 0xfffffffc04047892 */ /* 0x000fc8000f8ec03f */
[----:B------:R-:W-:-:S03]  /*00d0*/  UIADD3 UR8, UR8, -UR4, URZ ;  /* 0x8000000408087290 */ /* 0x000fc6000fffe03f */
[----:B01----:R-:W-:Y:S09]  /*00e0*/  @P0 BRA `(.L_x_1) ;  /* 0x0000000000200947 */ /* 0x003ff20003800000 */
[----:B------:R-:W-:Y:S02]  /*00f0*/  ULDC.64 UR4, c[0x0][0x198] ;  /* 0x0000660000047ab9 */ /* 0x000fe40000000a00 */
[----:B------:R-:W-:Y:S02]  /*0100*/  UIADD3 UR6, UP0, UR4, 0xf0, URZ ;  /* 0x000000f004067890 */ /* 0x000fe4000ff1e03f */
[----:B------:R-:W-:Y:S02]  /*0110*/  UIADD3 UR4, UP1, UR4, 0x1f0, URZ ;  /* 0x000001f004047890 */ /* 0x000fe4000ff3e03f */
[----:B------:R-:W-:Y:S02]  /*0120*/  UIADD3.X UR7, URZ, UR5, URZ, UP0, !UPT ;  /* 0x000000053f077290 */ /* 0x000fe400087fe43f */
[----:B------:R-:W-:-:S07]  /*0130*/  UIADD3.X UR5, URZ, UR5, URZ, UP1, !UPT ;  /* 0x000000053f057290 */ /* 0x000fce0008ffe43f */
[----:B------:R0:W-:Y:S02]  /*0140*/  UTMACCTL.PF [UR6] ;  /* 0x00000000060079b9 */ /* 0x0001e40008040000 */
[----:B------:R0:W-:Y:S02]  /*0150*/  UTMACCTL.PF [UR4] ;  /* 0x00000000040079b9 */ /* 0x0001e40008040000 */
[----:B0-----:R-:W-:Y:S01]  /*0160*/  NOP ;  /* 0x0000000000007918 */ /* 0x001fe20000000000 */
.L_x_1:
[----:B------:R-:W-:Y:S05]  /*0170*/  BSYNC B0 ;  /* 0x0000000000007941 */ /* 0x000fea0003800000 */
.L_x_0:
[----:B------:R-:W0:Y:S01]  /*0180*/  SHFL.IDX PT, R5, R0, RZ, 0x1f ;  /* 0x00001fff00057589 */ /* 0x000e2200000e0000 */
[----:B--2---:R-:W-:Y:S01]  /*0190*/  R2UR UR15, R3 ;  /* 0x00000000030f72ca */ /* 0x004fe200000e0000 */
[----:B------:R-:W-:-:S04]  /*01a0*/  UISETP.NE.AND UP0, UPT, UR8, 0x3, UPT ;  /* 0x000000030800788c */ /* 0x000fc8000bf05270 */
[----:B------:R-:W-:-:S08]  /*01b0*/  UISETP.EQ.OR UP0, UPT, UR8, URZ, !UP0 ;  /* 0x0000003f0800728c */ /* 0x000fd0000c702670 */
[----:B------:R-:W-:Y:S02]  /*01c0*/  UIADD3 UR18, UR15, -0x1, URZ ;  /* 0xffffffff0f127890 */ /* 0x000fe4000fffe03f */
[----:B------:R-:W-:Y:S02]  /*01d0*/  UISETP.EQ.AND UP0, UPT, UR15, URZ, UP0 ;  /* 0x0000003f0f00728c */ /* 0x000fe40008702270 */
[----:B------:R-:W-:Y:S02]  /*01e0*/  UISETP.GE.U32.AND UP1, UPT, UR18, 0x2, UPT ;  /* 0x000000021200788c */ /* 0x000fe4000bf26070 */
[----:B------:R-:W-:Y:S01]  /*01f0*/  USEL UR40, URZ, 0x1, !UP0 ;  /* 0x000000013f287887 */ /* 0x000fe2000c000000 */
[----:B0-----:R-:W-:-:S03]  /*0200*/  ISETP.NE.AND P0, PT, R5, RZ, PT ;  /* 0x000000ff0500720c */ /* 0x001fc60003f05270 */
[----:B------:R-:W-:-:S10]  /*0210*/  USEL UR40, UR40, 0x2, UP1 ;  /* 0x0000000228287887 */ /* 0x000fd40008800000 */
[----:B------:R-:W-:Y:S05]  /*0220*/  @P0 BRA `(.L_x_2) ;  /* 0x0000000000580947 */ /* 0x000fea0003800000 */
[----:B------:R-:W0:Y:S01]  /*0230*/  S2UR UR9, SR_CgaCtaId ;  /* 0x00000000000979c3 */ /* 0x000e220000008800 */
[----:B------:R-:W-:Y:S01]  /*0240*/  UMOV UR4, 0x400 ;  /* 0x0000040000047882 */ /* 0x000fe20000000000 */
[----:B------:R-:W-:Y:S01]  /*0250*/  UMOV UR5, 0x1 ;  /* 0x0000000100057882 */ /* 0x000fe20000000000 */
[----:B------:R-:W-:Y:S01]  /*0260*/  UMOV UR6, 0x80 ;  /* 0x0000008000067882 */ /* 0x000fe20000000000 */
[----:B------:R-:W-:Y:S01]  /*0270*/  ELECT P0, URZ, PT ;  /* 0x00000000003f782f */ /* 0x000fe20003800000 */
[----:B------:R-:W-:-:S04]  /*0280*/  UIADD3 UR6, -UR6, 0x100000, URZ ;  /* 0x0010000006067890 */ /* 0x000fc8000fffe13f */
[----:B------:R-:W-:Y:S02]  /*0290*/  USHF.L.U32 UR7, UR6, 0xb, URZ ;  /* 0x0000000b06077899 */ /* 0x000fe4000800063f */
[----:B------:R-:W-:Y:S02]  /*02a0*/  USHF.L.U32 UR6, UR6, 0x1, URZ ;  /* 0x0000000106067899 */ /* 0x000fe4000800063f */
[----:B0-----:R-:W-:Y:S02]  /*02b0*/  ULEA UR9, UR9, UR4, 0x18 ;  /* 0x0000000409097291 */ /* 0x001fe4000f8ec03f */
[----:B------:R-:W-:-:S04]  /*02c0*/  UIADD3 UR4, -UR5, 0x100000, URZ ;  /* 0x0010000005047890 */ /* 0x000fc8000fffe13f */
[----:B------:R-:W-:Y:S02]  /*02d0*/  USHF.L.U32 UR5, UR4, 0xb, URZ ;  /* 0x0000000b04057899 */ /* 0x000fe4000800063f */
[----:B------:R-:W-:Y:S01]  /*02e0*/  USHF.L.U32 UR4, UR4, 0x1, URZ ;  /* 0x0000000104047899 */ /* 0x000fe2000800063f */
[----:B------:R-:W0:Y:S11]  /*02f0*/  FENCE.VIEW.ASYNC.S ;  /* 0x00000000000073c6 */ /* 0x000e360000000000 */
[----:B0-----:R0:W1:Y:S01]  /*0300*/  SYNCS.EXCH.64 URZ, [UR9], UR4 ;  /* 0x00000004093f75b2 */ /* 0x0010620008000100 */
[----:B------:R0:W2:Y:S01]  /*0310*/  SYNCS.EXCH.64 URZ, [UR9+0x20], UR6 ;  /* 0x00002006093f75b2 */ /* 0x0000a20008000100 */
[----:B------:R0:W3:Y:S01]  /*0320*/  SYNCS.EXCH.64 URZ, [UR9+0x8], UR4 ;  /* 0x00000804093f75b2 */ /* 0x0000e20008000100 */
[----:B------:R0:W4:Y:S01]  /*0330*/  SYNCS.EXCH.64 URZ, [UR9+0x28], UR6 ;  /* 0x00002806093f75b2 */ /* 0x0001220008000100 */
[----:B------:R0:W0:Y:S01]  /*0340*/  SYNCS.EXCH.64 URZ, [UR9+0x10], UR4 ;  /* 0x00001004093f75b2 */ /* 0x0000220008000100 */
[----:B------:R0:W0:Y:S01]  /*0350*/  SYNCS.EXCH.64 URZ, [UR9+0x30], UR6 ;  /* 0x00003006093f75b2 */ /* 0x0000220008000100 */
[----:B------:R0:W0:Y:S01]  /*0360*/  SYNCS.EXCH.64 URZ, [UR9+0x18], UR4 ;  /* 0x00001804093f75b2 */ /* 0x0000220008000100 */
[----:B------:R0:W0:Y:S01]  /*0370*/  SYNCS.EXCH.64 URZ, [UR9+0x38], UR6 ;  /* 0x00003806093f75b2 */ /* 0x0000220008000100 */
[----:B------:R-:W-:Y:S01]  /*0380*/  NOP ;  /* 0x0000000000007918 */ /* 0x000fe20000000000 */
.L_x_2:
[----:B------:R-:W5:Y:S01]  /*0390*/  SHFL.IDX PT, R5, R0, RZ, 0x1f ;  /* 0x00001fff00057589 */ /* 0x000f6200000e0000 */
[----:B------:R-:W-:Y:S01]  /*03a0*/  ELECT P0, URZ, PT ;  /* 0x00000000003f782f */ /* 0x000fe20003800000 */
[----:B------:R-:W-:Y:S01]  /*03b0*/  NOP ;  /* 0x0000000000007918 */ /* 0x000fe20000000000 */
[----:B------:R-:W-:Y:S01]  /*03c0*/  ELECT P1, URZ, PT ;  /* 0x00000000003f782f */ /* 0x000fe20003820000 */
[----:B------:R-:W1:Y:S01]  /*03d0*/  SHFL.IDX PT, R3, R0, RZ, 0x1f ;  /* 0x00001fff00037589 */ /* 0x000e6200000e0000 */
[----:B0-----:R-:W-:Y:S01]  /*03e0*/  UMOV UR4, 0x20 ;  /* 0x0000002000047882 */ /* 0x001fe20000000000 */
[----:B------:R-:W-:Y:S01]  /*03f0*/  UMOV UR12, 0x80 ;  /* 0x00000080000c7882 */ /* 0x000fe20000000000 */
[----:B------:R-:W-:Y:S01]  /*0400*/  NOP ;  /* 0x0000000000007918 */ /* 0x000fe20000000000 */
[----:B------:R0:W0:Y:S01]  /*0410*/  SHFL.IDX PT, R63, R2, RZ, 0x1f ;  /* 0x00001fff023f7589 */ /* 0x00002200000e0000 */
[----:B------:R-:W-:Y:S01]  /*0420*/  ULDC.64 UR56, c[0x0][0x208] ;  /* 0x0000820000387ab9 */ /* 0x000fe20000000a00 */
[----:B-----5:R-:W-:-:S02]  /*0430*/  ISETP.NE.OR P0, PT, R5, RZ, !P0 ;  /* 0x000000ff0500720c */ /* 0x020fc40004705670 */
[----:B-1----:R-:W-:Y:S02]  /*0440*/  ISETP.NE.OR P1, PT, R3, RZ, !P1 ;  /* 0x000000ff0300720c */ /* 0x002fe40004f25670 */
[----:B------:R-:W-:-:S04]  /*0450*/  SHF.R.S32.HI R3, RZ, 0x1f, R4 ;  /* 0x0000001fff037819 */ /* 0x000fc80000011404 */
[----:B------:R-:W-:-:S05]  /*0460*/  LEA.HI R3, R3, R4, RZ, 0x7 ;  /* 0x0000000403037211 */ /* 0x000fca00078f38ff */
[----:B------:R-:W-:Y:S01]  /*0470*/  VOTEU.ALL UP0, P0 ;  /* 0x00000000003f7886 */ /* 0x000fe20000000000 */
[----:B------:R-:W-:Y:S01]  /*0480*/  LOP3.LUT R3, R3, 0xffffff80, RZ, 0xc0, !PT ;  /* 0xffffff8003037812 */ /* 0x000fe200078ec0ff */
[----:B------:R-:W-:-:S03]  /*0490*/  VOTEU.ALL UP1, P1 ;  /* 0x00000000003f7886 */ /* 0x000fc60000820000 */
[----:B------:R-:W1:Y:S01]  /*04a0*/  @!UP0 S2UR UR7, SR_CgaCtaId ;  /* 0x00000000000789c3 */ /* 0x000e620000008800 */
[----:B------:R-:W-:Y:S01]  /*04b0*/  @!UP0 UMOV UR6, 0x400 ;  /* 0x0000040000068882 */ /* 0x000fe20000000000 */
[----:B------:R-:W-:-:S04]  /*04c0*/  @!UP0 UIADD3 UR4, -UR4, 0x100000, URZ ;  /* 0x0010000004048890 */ /* 0x000fc8000fffe13f */
[----:B------:R-:W-:Y:S02]  /*04d0*/  @!UP0 USHF.L.U32 UR5, UR4, 0xb, URZ ;  /* 0x0000000b04058899 */ /* 0x000fe4000800063f */
[----:B------:R-:W-:Y:S01]  /*04e0*/  @!UP0 USHF.L.U32 UR4, UR4, 0x1, URZ ;  /* 0x0000000104048899 */ /* 0x000fe2000800063f */
[----:B------:R-:W-:Y:S01]  /*04f0*/  IMAD.IADD R3, R4, 0x1, -R3 ;  /* 0x0000000104037824 */ /* 0x000fe200078e0a03 */
[----:B------:R-:W-:Y:S01]  /*0500*/  @!UP1 UMOV UR10, 0x400 ;  /* 0x00000400000a9882 */ /* 0x000fe20000000000 */
[----:B------:R-:W-:Y:S01]  /*0510*/  VOTEU.ALL UP2, P1 ;  /* 0x00000000003f7886 */ /* 0x000fe20000840000 */
[----:B------:R-:W-:Y:S01]  /*0520*/  VOTEU.ALL UP3, P1 ;  /* 0x00000000003f7886 */ /* 0x000fe20000860000 */
[----:B------:R-:W-:Y:S01]  /*0530*/  VOTEU.ALL UP4, P1 ;  /* 0x00000000003f7886 */ /* 0x000fe20000880000 */
[----:B------:R-:W5:Y:S01]  /*0540*/  @!UP1 S2UR UR11, SR_CgaCtaId ;  /* 0x00000000000b99c3 */ /* 0x000f620000008800 */
[----:B------:R-:W-:Y:S01]  /*0550*/  VOTEU.ALL UP5, P1 ;  /* 0x00000000003f7886 */ /* 0x000fe200008a0000 */
[----:B------:R-:W-:Y:S01]  /*0560*/  ISETP.NE.AND P1, PT, RZ, UR15, PT ;  /* 0x0000000fff007c0c */ /* 0x000fe2000bf25270 */
[----:B-1----:R-:W-:-:S02]  /*0570*/  @!UP0 ULEA UR9, UR7, UR6, 0x18 ;  /* 0x0000000607098291 */ /* 0x002fc4000f8ec03f */
[----:B------:R-:W-:-:S04]  /*0580*/  @!UP1 UIADD3 UR6, -UR12, 0x100000, URZ ;  /* 0x001000000c069890 */ /* 0x000fc8000fffe13f */
[----:B------:R-:W-:Y:S02]  /*0590*/  @!UP1 USHF.L.U32 UR7, UR6, 0xb, URZ ;  /* 0x0000000b06079899 */ /* 0x000fe4000800063f */
[----:B------:R-:W-:Y:S01]  /*05a0*/  @!UP1 USHF.L.U32 UR6, UR6, 0x1, URZ ;  /* 0x0000000106069899 */ /* 0x000fe2000800063f */
[----:B------:R-:W-:Y:S01]  /*05b0*/  VOTEU.ALL UP0, P0 ;  /* 0x00000000003f7886 */ /* 0x000fe20000000000 */
[----:B-----5:R-:W-:Y:S01]  /*05c0*/  @!UP1 ULEA UR10, UR11, UR10, 0x18 ;  /* 0x0000000a0b0a9291 */ /* 0x020fe2000f8ec03f */
[----:B------:R-:W-:Y:S01]  /*05d0*/  VOTEU.ALL UP1, P0 ;  /* 0x00000000003f7886 */ /* 0x000fe20000020000 */
[----:B------:R-:W1:Y:S02]  /*05e0*/  FENCE.VIEW.ASYNC.S ;  /* 0x00000000000073c6 */ /* 0x000e640000000000 */
[----:B-1----:R-:W2:Y:S02]  /*05f0*/  @!UP0 SYNCS.EXCH.64 URZ, [UR9+0x70], UR4 ;  /* 0x00007004093f85b2 */ /* 0x002ea40008000100 */
[----:B------:R1:W2:Y:S01]  /*0600*/  @!UP1 SYNCS.EXCH.64 URZ, [UR9+0x78], UR4 ;  /* 0x00007804093f95b2 */ /* 0x0002a20008000100 */
[----:B------:R-:W-:Y:S01]  /*0610*/  NOP ;  /* 0x0000000000007918 */ /* 0x000fe20000000000 */
[----:B-1----:R-:W-:-:S02]  /*0620*/  ULDC.64 UR4, c[0x0][0x598] ;  /* 0x0001660000047ab9 */ /* 0x002fc40000000a00 */
[----:B------:R-:W-:Y:S02]  /*0630*/  ISETP.NE.U32.AND P0, PT, RZ, UR4, PT ;  /* 0x00000004ff007c0c */ /* 0x000fe4000bf05070 */
[----:B------:R1:W2:Y:S02]  /*0640*/  @!UP2 SYNCS.EXCH.64 URZ, [UR10+0x50], UR6 ;  /* 0x000050060a3fa5b2 */ /* 0x0002a40008000100 */
[----:B------:R-:W-:Y:S01]  /*0650*/  ISETP.NE.AND.EX P0, PT, RZ, UR5, PT, P0 ;  /* 0x00000005ff007c0c */ /* 0x000fe2000bf05300 */
[----:B------:R1:W2:Y:S01]  /*0660*/  @!UP3 SYNCS.EXCH.64 URZ, [UR10+0x58], UR6 ;  /* 0x000058060a3fb5b2 */ /* 0x0002a20008000100 */
[----:B------:R1:W2:Y:S01]  /*0670*/  @!UP4 SYNCS.EXCH.64 URZ, [UR10+0x60], UR6 ;  /* 0x000060060a3fc5b2 */ /* 0x0002a20008000100 */
[----:B------:R1:W2:Y:S01]  /*0680*/  @!UP5 SYNCS.EXCH.64 URZ, [UR10+0x68], UR6 ;  /* 0x000068060a3fd5b2 */ /* 0x0002a20008000100 */
[----:B------:R-:W-:Y:S01]  /*0690*/  NOP ;  /* 0x0000000000007918 */ /* 0x000fe20000000000 */
[----:B--234-:R-:W-:Y:S08]  /*06a0*/  BAR.SYNC.DEFER_BLOCKING 0x0 ;  /* 0x0000000000007b1d */ /* 0x01cff00000010000 */
[----:B01----:R-:W-:Y:S05]  /*06b0*/  @!P0 BRA `(.L_x_3) ;  /* 0x00000000001c8947 */ /* 0x003fea0003800000 */
[----:B------:R-:W0:Y:S02]  /*06c0*/  LDC.64 R6, c[0x0][0x598] ;  /* 0x00016600ff067b82 */ /* 0x000e240000000a00 */
[----:B0-----:R-:W2:Y:S02]  /*06d0*/  LDG.E.64 R6, desc[UR56][R6.64] ;  /* 0x0000003806067981 */ /* 0x001ea4000c1e1b00 */
[----:B--2---:R-:W-:-:S04]  /*06e0*/  ISETP.NE.U32.AND P0, PT, R6, RZ, PT ;  /* 0x000000ff0600720c */ /* 0x004fc80003f05070 */
[----:B------:R-:W-:-:S13]  /*06f0*/  ISETP.NE.AND.EX P0, PT, R7, RZ, PT, P0 ;  /* 0x000000ff0700720c */ /* 0x000fda0003f05300 */
[----:B------:R-:W-:Y:S05]  /*0700*/  @!P0 BRA `(.L_x_3) ;  /* 0x0000000000088947 */ /* 0x000fea0003800000 */
[----:B------:R1:W5:Y:S01]  /*0710*/  LD.E R22, desc[UR56][R6.64] ;  /* 0x0000003806167980 */ /* 0x000362000c101900 */
[----:B------:R-:W-:Y:S05]  /*0720*/  BRA `(.L_x_4) ;  /* 0x0000000000247947 */ /* 0x000fea0003800000 */
.L_x_3:
[----:B------:R-:W-:Y:S02]  /*0730*/  ULDC.64 UR4, c[0x0][0x588] ;  /* 0x0001620000047ab9 */ /* 0x000fe40000000a00 */
[----:B------:R-:W-:-:S04]  /*0740*/  ISETP.NE.U32.AND P0, PT, RZ, UR4, PT ;  /* 0x00000004ff007c0c */ /* 0x000fc8000bf05070 */
[----:B------:R-:W-:-:S13]  /*0750*/  ISETP.NE.AND.EX P0, PT, RZ, UR5, PT, P0 ;  /* 0x00000005ff007c0c */ /* 0x000fda000bf05300 */
[----:B------:R-:W-:Y:S05]  /*0760*/  @!P0 BRA `(.L_x_5) ;  /* 0x00000000000c8947 */ /* 0x000fea0003800000 */
[----:B------:R-:W0:Y:S02]  /*0770*/  LDC.64 R22, c[0x0][0x588] ;  /* 0x00016200ff167b82 */ /* 0x000e240000000a00 */
[----:B0-----:R0:W5:Y:S01]  /*0780*/  LDG.E R22, desc[UR56][R22.64] ;  /* 0x0000003816167981 */ /* 0x001162000c1e1900 */
[----:B------:R-:W-:Y:S05]  /*0790*/  BRA `(.L_x_4) ;  /* 0x0000000000087947 */ /* 0x000fea0003800000 */
.L_x_5:
[----:B------:R-:W-:Y:S02]  /*07a0*/  ULDC UR4, c[0x0][0x580] ;  /* 0x0001600000047ab9 */ /* 0x000fe40000000800 */
[----:B------:R-:W-:-:S07]  /*07b0*/  IMAD.U32 R22, RZ, RZ, UR4 ;  /* 0x00000004ff167e24 */ /* 0x000fce000f8e00ff */
.L_x_4:
[----:B------:R-:W-:Y:S02]  /*07c0*/  ULDC.64 UR4, c[0x0][0x5a0] ;  /* 0x0001680000047ab9 */ /* 0x000fe40000000a00 */
[----:B------:R-:W-:-:S04]  /*07d0*/  ISETP.NE.U32.AND P0, PT, RZ, UR4, PT ;  /* 0x00000004ff007c0c */ /* 0x000fc8000bf05070 */
[----:B------:R-:W-:-:S13]  /*07e0*/  ISETP.NE.AND.EX P0, PT, RZ, UR5, PT, P0 ;  /* 0x00000005ff007c0c */ /* 0x000fda000bf05300 */
[----:B------:R-:W-:Y:S05]  /*07f0*/  @!P0 BRA `(.L_x_6) ;  /* 0x00000000001c8947 */ /* 0x000fea0003800000 */
[----:B-1----:R-:W1:Y:S02]  /*0800*/  LDC.64 R6, c[0x0][0x5a0] ;  /* 0x00016800ff067b82 */ /* 0x002e640000000a00 */
[----:B-1----:R-:W2:Y:S02]  /*0810*/  LDG.E.64 R6, desc[UR56][R6.64] ;  /* 0x0000003806067981 */ /* 0x002ea4000c1e1b00 */
[----:B--2---:R-:W-:-:S04]  /*0820*/  ISETP.NE.U32.AND P0, PT, R6, RZ, PT ;  /* 0x000000ff0600720c */ /* 0x004fc80003f05070 */
[----:B------:R-:W-:-:S13]  /*0830*/  ISETP.NE.AND.EX P0, PT, R7, RZ, PT, P0 ;  /* 0x000000ff0700720c */ /* 0x000fda0003f05300 */
[----:B------:R-:W-:Y:S05]  /*0840*/  @!P0 BRA `(.L_x_6) ;  /* 0x0000000000088947 */ /* 0x000fea0003800000 */
[----:B0-----:R2:W5:Y:S01]  /*0850*/  LD.E R23, desc[UR56][R6.64] ;  /* 0x0000003806177980 */ /* 0x001562000c101900 */
[----:B------:R-:W-:Y:S05]  /*0860*/  BRA `(.L_x_7) ;  /* 0x0000000000247947 */ /* 0x000fea0003800000 */
.L_x_6:
[----:B------:R-:W-:Y:S02]  /*0870*/  ULDC.64 UR4, c[0x0][0x590] ;  /* 0x0001640000047ab9 */ /* 0x000fe40000000a00 */
[----:B------:R-:W-:-:S04]  /*0880*/  ISETP.NE.U32.AND P0, PT, RZ, UR4, PT ;  /* 0x00000004ff007c0c */ /* 0x000fc8000bf05070 */
[----:B------:R-:W-:-:S13]  /*0890*/  ISETP.NE.AND.EX P0, PT, RZ, UR5, PT, P0 ;  /* 0x00000005ff007c0c */ /* 0x000fda000bf05300 */
[----:B------:R-:W-:Y:S05]  /*08a0*/  @!P0 BRA `(.L_x_8) ;  /* 0x00000000000c8947 */ /* 0x000fea0003800000 */
[----:B-1----:R-:W0:Y:S02]  /*08b0*/  LDC.64 R6, c[0x0][0x590] ;  /* 0x00016400ff067b82 */ /* 0x002e240000000a00 */
[----:B0-----:R0:W5:Y:S01]  /*08c0*/  LDG.E R23, desc[UR56][R6.64] ;  /* 0x0000003806177981 */ /* 0x001162000c1e1900 */
[----:B------:R-:W-:Y:S05]  /*08d0*/  BRA `(.L_x_7) ;  /* 0x0000000000087947 */ /* 0x000fea0003800000 */
.L_x_8:
[----:B------:R-:W-:Y:S02]  /*08e0*/  ULDC UR4, c[0x0][0x584] ;  /* 0x0001610000047ab9 */ /* 0x000fe40000000800 */
[----:B0-----:R-:W-:-:S07]  /*08f0*/  IMAD.U32 R23, RZ, RZ, UR4 ;  /* 0x00000004ff177e24 */ /* 0x001fce000f8e00ff */
.L_x_7:
[----:B------:R-:W3:Y:S01]  /*0900*/  S2UR UR10, SR_CTAID.Y ;  /* 0x00000000000a79c3 */ /* 0x000ee20000002600 */
[----:B------:R-:W-:Y:S01]  /*0910*/  ULDC UR5, c[0x0][0x65c] ;  /* 0x0001970000057ab9 */ /* 0x000fe20000000800 */
[----:B------:R-:W-:Y:S01]  /*0920*/  UISETP.NE.AND UP0, UPT, UR15, 0x2, UPT ;  /* 0x000000020f00788c */ /* 0x000fe2000bf05270 */
[----:B------:R-:W-:Y:S01]  /*0930*/  IMAD.MOV.U32 R18, RZ, RZ, -0x1 ;  /* 0xffffffffff127424 */ /* 0x000fe200078e00ff */
[----:B------:R-:W-:Y:S01]  /*0940*/  UISETP.NE.AND UP2, UPT, UR5, 0x1, UPT ;  /* 0x000000010500788c */ /* 0x000fe2000bf45270 */
[----:B------:R-:W-:Y:S02]  /*0950*/  IMAD.MOV.U32 R2, RZ, RZ, -0x1 ;  /* 0xffffffffff027424 */ /* 0x000fe400078e00ff */
[----:B------:R-:W-:Y:S01]  /*0960*/  IMAD.MOV.U32 R19, RZ, RZ, -0x1 ;  /* 0xffffffffff137424 */ /* 0x000fe200078e00ff */
[----:B------:R-:W4:Y:S01]  /*0970*/  S2UR UR4, SR_CTAID.X ;  /* 0x00000000000479c3 */ /* 0x000f220000002500 */
[----:B------:R-:W-:-:S06]  /*0980*/  UP2UR UR38, UPR, URZ, 0x4 ;  /* 0x000000043f267883 */ /* 0x000fcc0008000000 */
[----:B------:R-:W-:Y:S01]  /*0990*/  @UP2 ULDC UR12, c[0x0][0x10] ;  /* 0x00000400000c2ab9 */ /* 0x000fe20000000800 */
[----:B------:R-:W-:Y:S01]  /*09a0*/  @UP2 UMOV UR7, URZ ;  /* 0x0000003f00072c82 */ /* 0x000fe20008000000 */
[----:B------:R-:W-:Y:S01]  /*09b0*/  @UP2 UMOV UR5, URZ ;  /* 0x0000003f00052c82 */ /* 0x000fe20008000000 */
[----:B012---:R-:W0:Y:S01]  /*09c0*/  LDC.64 R6, c[0x0][0x650] ;  /* 0x00019400ff067b82 */ /* 0x007e220000000a00 */
[----:B---3--:R-:W-:Y:S02]  /*09d0*/  @UP2 UMOV UR9, UR10 ;  /* 0x0000000a00092c82 */ /* 0x008fe40008000000 */
[----:B------:R-:W-:Y:S01]  /*09e0*/  @UP2 UMOV UR6, UR9 ;  /* 0x0000000900062c82 */ /* 0x000fe20008000000 */
[----:B------:R-:W-:Y:S01]  /*09f0*/  @!UP2 UMOV UR9, UR10 ;  /* 0x0000000a0009ac82 */ /* 0x000fe20008000000 */
[----:B----4-:R-:W-:-:S03]  /*0a00*/  @UP2 UIMAD.WIDE.U32 UR12, UR4, UR12, UR6 ;  /* 0x0000000c040c22a5 */ /* 0x010fc6000f8e0006 */
[----:B------:R-:W-:Y:S01]  /*0a10*/  @!UP2 ULDC UR6, c[0x0][0xc] ;  /* 0x000003000006aab9 */ /* 0x000fe20000000800 */
[----:B------:R-:W-:Y:S01]  /*0a20*/  @UP2 UIADD3 UR14, UR13, UR5, URZ ;  /* 0x000000050d0e2290 */ /* 0x000fe2000fffe03f */
[----:B------:R-:W-:Y:S02]  /*0a30*/  ULDC UR10, c[0x0][0xc] ;  /* 0x00000300000a7ab9 */ /* 0x000fe40000000800 */
[----:B------:R-:W-:Y:S01]  /*0a40*/  UMOV UR5, URZ ;  /* 0x0000003f00057c82 */ /* 0x000fe20008000000 */
[----:B------:R-:W-:Y:S01]  /*0a50*/  ULDC UR11, c[0x0][0x10] ;  /* 0x00000400000b7ab9 */ /* 0x000fe20000000800 */
[----:B------:R-:W-:Y:S02]  /*0a60*/  @!UP2 UIMAD.WIDE.U32 UR6, UR6, UR9, UR4 ;  /* 0x000000090606a2a5 */ /* 0x000fe4000f8e0004 */
[----:B------:R-:W-:Y:S01]  /*0a70*/  UIMAD.WIDE.U32 UR10, UR10, UR11, URZ ;  /* 0x0000000b0a0a72a5 */ /* 0x000fe2000f8e003f */
[----:B------:R-:W-:-:S03]  /*0a80*/  ULDC UR13, c[0x0][0x14] ;  /* 0x00000500000d7ab9 */ /* 0x000fc60000000800 */
[----:B------:R-:W-:Y:S02]  /*0a90*/  UIMAD.WIDE.U32 UR54, UR10, UR13, URZ ;  /* 0x0000000d0a3672a5 */ /* 0x000fe4000f8e003f */
[----:B------:R-:W-:Y:S01]  /*0aa0*/  UIMAD UR39, UR11, UR13, URZ ;  /* 0x0000000d0b2772a4 */ /* 0x000fe2000f8e023f */
[----:B------:R-:W-:Y:S01]  /*0ab0*/  @!UP2 UMOV UR12, UR6 ;  /* 0x00000006000cac82 */ /* 0x000fe20008000000 */
[----:B------:R-:W-:Y:S02]  /*0ac0*/  @!UP2 UMOV UR14, UR7 ;  /* 0x00000007000eac82 */ /* 0x000fe40008000000 */
[----:B------:R-:W-:Y:S02]  /*0ad0*/  UIADD3 UR39, UR55, UR39, URZ ;  /* 0x0000002737277290 */ /* 0x000fe4000fffe03f */
[----:B------:R-:W-:-:S04]  /*0ae0*/  UIADD3 UR6, UP1, UR12, UR54, URZ ;  /* 0x000000360c067290 */ /* 0x000fc8000ff3e03f */
[----:B------:R-:W-:Y:S02]  /*0af0*/  UIADD3.X UR7, UR14, UR39, URZ, UP1, !UPT ;  /* 0x000000270e077290 */ /* 0x000fe40008ffe43f */
[----:B------:R-:W-:Y:S02]  /*0b00*/  USEL UR6, UR6, UR12, !UP0 ;  /* 0x0000000c06067287 */ /* 0x000fe4000c000000 */
[----:B------:R-:W-:-:S04]  /*0b10*/  USEL UR7, UR7, UR14, !UP0 ;  /* 0x0000000e07077287 */ /* 0x000fc8000c000000 */
[----:B0-----:R-:W-:Y:S01]  /*0b20*/  ISETP.LE.U32.AND P0, PT, R6, UR6, PT ;  /* 0x0000000606007c0c */ /* 0x001fe2000bf03070 */
[----:B------:R-:W-:Y:S02]  /*0b30*/  IMAD.U32 R16, RZ, RZ, UR6 ;  /* 0x00000006ff107e24 */ /* 0x000fe4000f8e00ff */
[----:B------:R-:W-:Y:S02]  /*0b40*/  IMAD.U32 R0, RZ, RZ, UR7 ;  /* 0x00000007ff007e24 */ /* 0x000fe4000f8e00ff */
[----:B------:R-:W-:-:S03]  /*0b50*/  IMAD.U32 R17, RZ, RZ, UR7 ;  /* 0x00000007ff117e24 */ /* 0x000fc6000f8e00ff */
[----:B------:R-:W-:Y:S02]  /*0b60*/  ISETP.GE.U32.AND.EX P0, PT, R0, R7, PT, P0 ;  /* 0x000000070000720c */ /* 0x000fe40003f06100 */
[----:B------:R-:W-:-:S11]  /*0b70*/  PRMT R0, RZ, 0x7610, R0 ;  /* 0x00007610ff007816 */ /* 0x000fd60000000000 */
[----:B------:R-:W-:Y:S05]  /*0b80*/  @P0 BRA `(.L_x_9) ;  /* 0x00000004008c0947 */ /* 0x000fea0003800000 */
[----:B------:R-:W-:Y:S01]  /*0b90*/  I2FP.F32.U32 R0, UR4 ;  /* 0x0000000400007c45 */ /* 0x000fe20008201000 */
[----:B------:R-:W-:Y:S01]  /*0ba0*/  ULDC.64 UR16, c[0x0][0x628] ;  /* 0x00018a0000107ab9 */ /* 0x000fe20000000a00 */
[----:B------:R-:W-:Y:S01]  /*0bb0*/  ULDC UR6, c[0x0][0x150] ;  /* 0x0000540000067ab9 */ /* 0x000fe20000000800 */
[----:B------:R-:W-:Y:S01]  /*0bc0*/  ISETP.NE.U32.AND P0, PT, RZ, UR16, PT ;  /* 0x00000010ff007c0c */ /* 0x000fe2000bf05070 */
[----:B------:R-:W-:Y:S01]  /*0bd0*/  ULDC UR15, c[0x0][0x630] ;  /* 0x00018c00000f7ab9 */ /* 0x000fe20000000800 */
[----:B------:R-:W-:Y:S01]  /*0be0*/  FMUL R0, R0, UR6 ;  /* 0x0000000600007c20 */ /* 0x000fe20008400000 */
[----:B------:R-:W-:Y:S01]  /*0bf0*/  R2UR UR19, R16 ;  /* 0x00000000101372ca */ /* 0x000fe200000e0000 */
[----:B------:R-:W-:Y:S01]  /*0c00*/  ULDC UR21, c[0x0][0x154] ;  /* 0x0000550000157ab9 */ /* 0x000fe20000000800 */
[----:B------:R-:W-:Y:S01]  /*0c10*/  ISETP.NE.AND.EX P0, PT, RZ, UR17, PT, P0 ;  /* 0x00000011ff007c0c */ /* 0x000fe2000bf05300 */
[----:B------:R0:W1:Y:S01]  /*0c20*/  F2I.U32.TRUNC.NTZ R2, R0 ;  /* 0x0000000000027305 */ /* 0x000062000020f000 */
[----:B------:R-:W-:-:S02]  /*0c30*/  R2UR UR20, R17 ;  /* 0x00000000111472ca */ /* 0x000fc400000e0000 */
[----:B------:R-:W-:Y:S02]  /*0c40*/  R2UR UR6, R16 ;  /* 0x00000000100672ca */ /* 0x000fe400000e0000 */
[----:B------:R-:W-:-:S07]  /*0c50*/  R2UR UR7, R17 ;  /* 0x00000000110772ca */ /* 0x000fce00000e0000 */
[----:B0-----:R-:W-:Y:S08]  /*0c60*/  @!P0 BRA `(.L_x_10) ;  /* 0x0000000000308947 */ /* 0x001ff00003800000 */
[----:B------:R-:W-:Y:S01]  /*0c70*/  R2UR UR6, R16 ;  /* 0x00000000100672ca */ /* 0x000fe200000e0000 */
[----:B------:R-:W-:Y:S01]  /*0c80*/  ULDC UR12, c[0x0][0x634] ;  /* 0x00018d00000c7ab9 */ /* 0x000fe20000000800 */
[----:B------:R-:W-:-:S11]  /*0c90*/  R2UR UR14, R17 ;  /* 0x00000000110e72ca */ /* 0x000fd600000e0000 */
[----:B------:R-:W-:-:S04]  /*0ca0*/  UIADD3 UR12, UP1, UR6, UR12, URZ ;  /* 0x0000000c060c7290 */ /* 0x000fc8000ff3e03f */
[----:B------:R-:W-:-:S04]  /*0cb0*/  UIADD3.X UR14, URZ, UR14, URZ, UP1, !UPT ;  /* 0x0000000e3f0e7290 */ /* 0x000fc80008ffe43f */
[----:B------:R-:W-:-:S04]  /*0cc0*/  UIMAD.WIDE.U32 UR6, UR14, UR16, URZ ;  /* 0x000000100e0672a5 */ /* 0x000fc8000f8e003f */
[----:B------:R-:W-:Y:S02]  /*0cd0*/  UIMAD.WIDE.U32 UR10, UP1, UR12, UR17, UR6 ;  /* 0x000000110c0a72a5 */ /* 0x000fe4000f820006 */
[----:B------:R-:W-:Y:S02]  /*0ce0*/  UIMAD.WIDE.U32 UR6, UR12, UR16, URZ ;  /* 0x000000100c0672a5 */ /* 0x000fe4000f8e003f */
[----:B------:R-:W-:Y:S02]  /*0cf0*/  UIADD3.X UR13, URZ, URZ, URZ, UP1, !UPT ;  /* 0x0000003f3f0d7290 */ /* 0x000fe40008ffe43f */
[----:B------:R-:W-:Y:S01]  /*0d00*/  UIADD3 URZ, UP1, UR7, UR10, URZ ;  /* 0x0000000a073f7290 */ /* 0x000fe2000ff3e03f */
[----:B------:R-:W-:-:S03]  /*0d10*/  UMOV UR12, UR11 ;  /* 0x0000000b000c7c82 */ /* 0x000fc60008000000 */
[----:B------:R-:W-:-:S12]  /*0d20*/  UIMAD.WIDE.U32.X UR6, UR14, UR17, UR12, UP1 ;  /* 0x000000110e0672a5 */ /* 0x000fd800088e040c */
.L_x_10:
[----:B------:R-:W-:Y:S01]  /*0d30*/  USHF.R.U64 UR5, UR6, UR15, UR7 ;  /* 0x0000000f06057299 */ /* 0x000fe20008001207 */
[----:B------:R-:W-:Y:S01]  /*0d40*/  I2FP.F32.U32 R0, UR9 ;  /* 0x0000000900007c45 */ /* 0x000fe20008201000 */
[----:B------:R-:W-:Y:S01]  /*0d50*/  USHF.R.U32.HI UR6, URZ, UR15, UR7 ;  /* 0x0000000f3f067299 */ /* 0x000fe20008011607 */
[----:B-1----:R-:W-:Y:S01]  /*0d60*/  R2UR UR14, R2 ;  /* 0x00000000020e72ca */ /* 0x002fe200000e0000 */
[----:B------:R-:W-:Y:S02]  /*0d70*/  UIADD3 UR17, UP1, URZ, -UR5, URZ ;  /* 0x800000053f117290 */ /* 0x000fe4000ff3e03f */
[----:B------:R-:W-:Y:S01]  /*0d80*/  FMUL R0, R0, UR21 ;  /* 0x0000001500007c20 */ /* 0x000fe20008400000 */
[----:B------:R-:W-:Y:S01]  /*0d90*/  ULDC.64 UR10, c[0x0][0x620] ;  /* 0x00018800000a7ab9 */ /* 0x000fe20000000a00 */
[----:B------:R-:W-:Y:S01]  /*0da0*/  UIADD3.X UR6, URZ, ~UR6, URZ, UP1, !UPT ;  /* 0x800000063f067290 */ /* 0x000fe20008ffe43f */
[----:B------:R-:W-:Y:S01]  /*0db0*/  UMOV UR12, UR19 ;  /* 0x00000013000c7c82 */ /* 0x000fe20008000000 */
[----:B------:R-:W-:-:S02]  /*0dc0*/  UMOV UR13, UR20 ;  /* 0x00000014000d7c82 */ /* 0x000fc40008000000 */
[----:B------:R-:W-:Y:S01]  /*0dd0*/  UIMAD UR6, UR6, UR10, URZ ;  /* 0x0000000a060672a4 */ /* 0x000fe2000f8e023f */
[----:B------:R-:W0:Y:S01]  /*0de0*/  F2I.U32.TRUNC.NTZ R0, R0 ;  /* 0x0000000000007305 */ /* 0x000e22000020f000 */
[----:B------:R-:W-:Y:S02]  /*0df0*/  UIMAD.WIDE.U32 UR12, UR17, UR10, UR12 ;  /* 0x0000000a110c72a5 */ /* 0x000fe4000f8e000c */
[----:B------:R-:W-:Y:S01]  /*0e00*/  UIMAD UR17, UR17, UR11, UR6 ;  /* 0x0000000b111172a4 */ /* 0x000fe2000f8e0206 */
[----:B------:R-:W-:Y:S01]  /*0e10*/  ULDC UR24, c[0x0][0x658] ;  /* 0x0001960000187ab9 */ /* 0x000fe20000000800 */
[----:B------:R-:W-:Y:S02]  /*0e20*/  UMOV UR22, 0xffffffff ;  /* 0xffffffff00167882 */ /* 0x000fe40000000000 */
[----:B------:R-:W-:Y:S01]  /*0e30*/  UIADD3 UR17, UR13, UR17, URZ ;  /* 0x000000110d117290 */ /* 0x000fe2000fffe03f */
[----:B------:R-:W-:Y:S01]  /*0e40*/  ULDC UR19, c[0x0][0x618] ;  /* 0x0001860000137ab9 */ /* 0x000fe20000000800 */
[----:B------:R-:W-:Y:S01]  /*0e50*/  ULDC.64 UR6, c[0x0][0x640] ;  /* 0x0001900000067ab9 */ /* 0x000fe20000000a00 */
[----:B------:R-:W-:Y:S01]  /*0e60*/  USHF.L.U32 UR13, UR22, UR24, URZ ;  /* 0x00000018160d7299 */ /* 0x000fe2000800063f */
[----:B------:R-:W-:Y:S01]  /*0e70*/  ISETP.NE.U32.AND P0, PT, RZ, UR6, PT ;  /* 0x00000006ff007c0c */ /* 0x000fe2000bf05070 */
[----:B------:R-:W-:-:S02]  /*0e80*/  USHF.R.U64 UR22, UR12, UR19, UR17 ;  /* 0x000000130c167299 */ /* 0x000fc40008001211 */
[----:B------:R-:W-:Y:S01]  /*0e90*/  USHF.R.U32.HI UR12, URZ, UR19, UR17 ;  /* 0x000000133f0c7299 */ /* 0x000fe20008011611 */
[----:B0-----:R-:W-:Y:S01]  /*0ea0*/  R2UR UR16, R0 ;  /* 0x00000000001072ca */ /* 0x001fe200000e0000 */
[----:B------:R-:W-:Y:S01]  /*0eb0*/  ULDC UR21, c[0x0][0x608] ;  /* 0x0001820000157ab9 */ /* 0x000fe20000000800 */
[----:B------:R-:W-:Y:S01]  /*0ec0*/  ISETP.NE.AND.EX P0, PT, RZ, UR7, PT, P0 ;  /* 0x00000007ff007c0c */ /* 0x000fe2000bf05300 */
[----:B------:R-:W-:Y:S02]  /*0ed0*/  USHF.R.U64 UR26, UR22, UR21, UR12 ;  /* 0x00000015161a7299 */ /* 0x000fe4000800120c */
[----:B------:R-:W-:Y:S01]  /*0ee0*/  USHF.R.U32.HI UR12, URZ, UR21, UR12 ;  /* 0x000000153f0c7299 */ /* 0x000fe2000801160c */
[----:B------:R-:W-:Y:S01]  /*0ef0*/  UMOV UR20, 0x1 ;  /* 0x0000000100147882 */ /* 0x000fe20000000000 */
[----:B------:R-:W-:Y:S02]  /*0f00*/  UIADD3 UR14, -UR14, URZ, URZ ;  /* 0x0000003f0e0e7290 */ /* 0x000fe4000fffe13f */
[----:B------:R-:W-:-:S02]  /*0f10*/  USHF.R.U64 UR27, UR26, UR24, UR12 ;  /* 0x000000181a1b7299 */ /* 0x000fc4000800120c */
[----:B------:R-:W-:Y:S01]  /*0f20*/  USHF.L.U32 UR19, UR20, UR24, URZ ;  /* 0x0000001814137299 */ /* 0x000fe2000800063f */
[----:B------:R-:W-:Y:S01]  /*0f30*/  ULDC UR15, c[0x0][0x144] ;  /* 0x00005100000f7ab9 */ /* 0x000fe20000000800 */
[----:B------:R-:W-:Y:S01]  /*0f40*/  ULDC UR10, c[0x0][0x600] ;  /* 0x00018000000a7ab9 */ /* 0x000fe20000000800 */
[----:B------:R-:W-:Y:S02]  /*0f50*/  ULOP3.LUT UR20, URZ, UR13, URZ, 0x33, !UPT ;  /* 0x0000000d3f147292 */ /* 0x000fe4000f8e333f */
[----:B------:R-:W-:Y:S02]  /*0f60*/  USHF.R.U32.HI UR13, URZ, UR24, UR12 ;  /* 0x000000183f0d7299 */ /* 0x000fe4000801160c */
[----:B------:R-:W-:Y:S02]  /*0f70*/  UIADD3 UR11, UR10, -0x1, URZ ;  /* 0xffffffff0a0b7890 */ /* 0x000fe4000fffe03f */
[----:B------:R-:W-:Y:S02]  /*0f80*/  UIADD3 UR23, -UR16, URZ, URZ ;  /* 0x0000003f10177290 */ /* 0x000fe4000fffe13f */
[----:B------:R-:W-:Y:S01]  /*0f90*/  UIMAD UR4, UR15, UR14, UR4 ;  /* 0x0000000e0f0472a4 */ /* 0x000fe2000f8e0204 */
[----:B------:R-:W-:Y:S01]  /*0fa0*/  ULDC UR28, c[0x0][0x148] ;  /* 0x00005200001c7ab9 */ /* 0x000fe20000000800 */
[----:B------:R-:W-:Y:S01]  /*0fb0*/  ULDC UR24, c[0x0][0x648] ;  /* 0x0001920000187ab9 */ /* 0x000fe20000000800 */
[----:B------:R-:W-:Y:S01]  /*0fc0*/  ULDC UR25, c[0x0][0x638] ;  /* 0x00018e0000197ab9 */ /* 0x000fe20000000800 */
[----:B------:R-:W-:Y:S01]  /*0fd0*/  UMOV UR12, UR27 ;  /* 0x0000001b000c7c82 */ /* 0x000fe20008000000 */
[----:B------:R-:W-:Y:S07]  /*0fe0*/  @!P0 BRA `(.L_x_11) ;  /* 0x0000000000308947 */ /* 0x000fee0003800000 */
[----:B------:R-:W-:Y:S02]  /*0ff0*/  ULDC UR16, c[0x0][0x64c] ;  /* 0x0001930000107ab9 */ /* 0x000fe40000000800 */
        /* <DEDUP_REMOVED lines=8> */
[----:B------:R-:W-:-:S07]  /*1080*/  UIMAD.WIDE.U32.X UR6, UR21, UR7, UR16, UP1 ;  /* 0x00000007150672a5 */ /* 0x000fce00088e0410 */
[----:B------:R-:W-:Y:S01]  /*1090*/  UMOV UR12, UR6 ;  /* 0x00000006000c7c82 */ /* 0x000fe20008000000 */
[----:B------:R-:W-:-:S05]  /*10a0*/  UMOV UR13, UR7 ;  /* 0x00000007000d7c82 */ /* 0x000fca0008000000 */
.L_x_11:
[----:B------:R-:W-:Y:S01]  /*10b0*/  UISETP.NE.AND UP1, UPT, UR38, URZ, UPT ;  /* 0x0000003f2600728c */ /* 0x000fe2000bf25270 */
[----:B------:R-:W-:Y:S01]  /*10c0*/  IMAD.MOV.U32 R0, RZ, RZ, 0x1 ;  /* 0x00000001ff007424 */ /* 0x000fe200078e00ff */
[----:B------:R-:W-:Y:S01]  /*10d0*/  USHF.R.U64 UR6, UR12, UR24, UR13 ;  /* 0x000000180c067299 */ /* 0x000fe2000800120d */
[----:B------:R-:W-:Y:S01]  /*10e0*/  IMAD.U32 R19, RZ, RZ, UR5 ;  /* 0x00000005ff137e24 */ /* 0x000fe2000f8e00ff */
[----:B------:R-:W-:Y:S02]  /*10f0*/  ULOP3.LUT UR20, UR26, UR20, URZ, 0xc0, !UPT ;  /* 0x000000141a147292 */ /* 0x000fe4000f8ec03f */
[----:B------:R-:W-:Y:S02]  /*1100*/  UIADD3 UR7, -UR6, URZ, URZ ;  /* 0x0000003f06077290 */ /* 0x000fe4000fffe13f */
[----:B------:R-:W-:Y:S02]  /*1110*/  UIMAD UR19, UR19, UR6, UR20 ;  /* 0x00000006131372a4 */ /* 0x000fe4000f8e0214 */
[----:B------:R-:W-:-:S02]  /*1120*/  ULOP3.LUT UR11, UR22, UR11, URZ, 0xc0, !UPT ;  /* 0x0000000b160b7292 */ /* 0x000fc4000f8ec03f */
[----:B------:R-:W-:Y:S02]  /*1130*/  @UP1 UIMAD UR4, UR28, UR23, UR9 ;  /* 0x000000171c0412a4 */ /* 0x000fe4000f8e0209 */
[----:B------:R-:W-:-:S03]  /*1140*/  UIMAD UR6, UR7, UR25, UR27 ;  /* 0x00000019070672a4 */ /* 0x000fc6000f8e021b */
[----:B------:R-:W-:Y:S01]  /*1150*/  ULDC UR7, c[0x0][0x610] ;  /* 0x0001840000077ab9 */ /* 0x000fe20000000800 */
[----:B------:R-:W-:Y:S02]  /*1160*/  UIMAD UR6, UR6, UR10, UR11 ;  /* 0x0000000a060672a4 */ /* 0x000fe4000f8e020b */
[----:B------:R-:W-:-:S04]  /*1170*/  UIMAD UR4, UR19, UR7, UR4 ;  /* 0x00000007130472a4 */ /* 0x000fc8000f8e0204 */
[----:B------:R-:W-:Y:S02]  /*1180*/  USEL UR7, UR6, UR4, !UP1 ;  /* 0x0000000406077287 */ /* 0x000fe4000c800000 */
[----:B------:R-:W-:-:S04]  /*1190*/  USEL UR4, UR4, UR6, !UP1 ;  /* 0x0000000604047287 */ /* 0x000fc8000c800000 */
[----:B------:R-:W-:Y:S02]  /*11a0*/  IMAD.U32 R2, RZ, RZ, UR7 ;  /* 0x00000007ff027e24 */ /* 0x000fe4000f8e00ff */
[----:B------:R-:W-:-:S07]  /*11b0*/  IMAD.U32 R18, RZ, RZ, UR4 ;  /* 0x00000004ff127e24 */ /* 0x000fce000f8e00ff */
.L_x_9:
[----:B------:R-:W-:Y:S02]  /*11c0*/  ULDC UR4, c[0x0][0x28c] ;  /* 0x0000a30000047ab9 */ /* 0x000fe40000000800 */
[----:B------:R-:W-:-:S04]  /*11d0*/  UIADD3 UR4, UR4, 0x3f, URZ ;  /* 0x0000003f04047890 */ /* 0x000fc8000fffe03f */
[----:B------:R-:W-:-:S04]  /*11e0*/  USHF.R.S32.HI UR5, URZ, 0x1f, UR4 ;  /* 0x0000001f3f057899 */ /* 0x000fc80008011404 */
[----:B------:R-:W-:-:S04]  /*11f0*/  ULEA.HI UR5, UR5, UR4, URZ, 0x6 ;  /* 0x0000000405057291 */ /* 0x000fc8000f8f303f */
[----:B------:R-:W-:Y:S01]  /*1200*/  USHF.R.S32.HI UR37, URZ, 0x6, UR5 ;  /* 0x000000063f257899 */ /* 0x000fe20008011405 */
[----:B------:R-:W-:Y:S11]  /*1210*/  @!P1 BRA `(.L_x_12) ;  /* 0x0000003800f89947 */ /* 0x000ff60003800000 */
[----:B------:R-:W-:-:S06]  /*1220*/  UISETP.GT.U32.AND UP1, UPT, UR18, 0x1, UPT ;  /* 0x000000011200788c */ /* 0x000fcc000bf24070 */
[----:B------:R-:W-:-:S13]  /*1230*/  PLOP3.LUT P0, PT, PT, PT, UP1, 0x80, 0x0 ;  /* 0x000000000000781c */ /* 0x000fda0003f0f018 */
[----:B------:R-:W-:Y:S05]  /*1240*/  @P0 EXIT ;  /* 0x000000000000094d */ /* 0x000fea0003800000 */
.L_x_13:
[----:B------:R-:W-:-:S08]  /*1250*/  NOP ;  /* 0x0000000000007918 */ /* 0x000fd00000000000 */
[----:B------:R-:W0:Y:S02]  /*1260*/  USETMAXREG.TRY_ALLOC.CTAPOOL UP1, 0xe8 ;  /* 0x000000e8000079c8 */ /* 0x000e240008020600 */
[----:B0-----:R-:W-:-:S13]  /*1270*/  PLOP3.LUT P0, PT, PT, PT, UP1, 0x80, 0x0 ;  /* 0x000000000000781c */ /* 0x001fda0003f0f018 */
[----:B------:R-:W-:Y:S05]  /*1280*/  @!P0 BRA `(.L_x_13) ;  /* 0xfffffffc00f08947 */ /* 0x000fea000383ffff */
[----:B------:R-:W-:-:S13]  /*1290*/  LOP3.LUT P0, RZ, R0, 0xff, RZ, 0xc0, !PT ;  /* 0x000000ff00ff7812 */ /* 0x000fda000780c0ff */
[----:B------:R-:W-:Y:S05]  /*12a0*/  @!P0 EXIT ;  /* 0x000000000000894d */ /* 0x000fea0003800000 */
[----:B------:R-:W-:Y:S01]  /*12b0*/  SHF.R.S32.HI R0, RZ, 0x1f, R3 ;  /* 0x0000001fff007819 */ /* 0x000fe20000011403 */
[----:B------:R-:W0:Y:S01]  /*12c0*/  S2UR UR5, SR_CgaCtaId ;  /* 0x00000000000579c3 */ /* 0x000e220000008800 */
[----:B------:R-:W-:Y:S02]  /*12d0*/  USHF.R.U32.HI UR4, URZ, 0x2, UR37 ;  /* 0x000000023f047899 */ /* 0x000fe40008011625 */
[CC--:B------:R-:W-:Y:S01]  /*12e0*/  LEA.HI R4, R0.reuse, R3.reuse, RZ, 0x2 ;  /* 0x0000000300047211 */ /* 0x0c0fe200078f10ff */
[----:B------:R-:W-:Y:S01]  /*12f0*/  UMOV UR41, 0x400 ;  /* 0x0000040000297882 */ /* 0x000fe20000000000 */
[----:B------:R-:W-:Y:S01]  /*1300*/  LEA.HI R0, R0, R3, RZ, 0x5 ;  /* 0x0000000300007211 */ /* 0x000fe200078f28ff */
[----:B------:R-:W-:Y:S01]  /*1310*/  ULOP3.LUT UR44, UR37, 0x3, URZ, 0xc0, !UPT ;  /* 0x00000003252c7892 */ /* 0x000fe2000f8ec03f */
[--C-:B------:R-:W-:Y:S01]  /*1320*/  SHF.R.S32.HI R56, RZ, 0x2, R4.reuse ;  /* 0x00000002ff387819 */ /* 0x100fe20000011404 */
[----:B------:R-:W1:Y:S01]  /*1330*/  LDC.64 R6, c[0x0][0x5c8] ;  /* 0x00017200ff067b82 */ /* 0x000e620000000a00 */
[----:B------:R-:W-:Y:S01]  /*1340*/  SHF.R.S32.HI R5, RZ, 0x1f, R4 ;  /* 0x0000001fff057819 */ /* 0x000fe20000011404 */
[----:B------:R-:W-:Y:S01]  /*1350*/  ULOP3.LUT UR4, UR4, 0x1, URZ, 0xc0, !UPT ;  /* 0x0000000104047892 */ /* 0x000fe2000f8ec03f */
[----:B------:R-:W-:Y:S01]  /*1360*/  LOP3.LUT R4, R4, 0xfffffffc, RZ, 0xc0, !PT ;  /* 0xfffffffc04047812 */ /* 0x000fe200078ec0ff */
[----:B------:R-:W-:Y:S01]  /*1370*/  USEL UR44, UR44, URZ, !UP0 ;  /* 0x0000003f2c2c7287 */ /* 0x000fe2000c000000 */
[----:B------:R-:W-:Y:S01]  /*1380*/  LEA.HI R5, R5, R56, RZ, 0x3 ;  /* 0x0000003805057211 */ /* 0x000fe200078f18ff */
[----:B------:R-:W-:-:S02]  /*1390*/  UISETP.EQ.U32.AND UP0, UPT, UR4, 0x1, !UP0 ;  /* 0x000000010400788c */ /* 0x000fc4000c702070 */
[----:B------:R-:W-:Y:S01]  /*13a0*/  IMAD.IADD R4, R3, 0x1, -R4 ;  /* 0x0000000103047824 */ /* 0x000fe200078e0a04 */
[----:B------:R-:W-:Y:S01]  /*13b0*/  LOP3.LUT R5, R5, 0xfffffff8, RZ, 0xc0, !PT ;  /* 0xfffffff805057812 */ /* 0x000fe200078ec0ff */
[----:B------:R-:W-:Y:S01]  /*13c0*/  UISETP.LT.AND UP1, UPT, UR37, 0x1, UPT ;  /* 0x000000012500788c */ /* 0x000fe2000bf21270 */
[----:B------:R-:W-:Y:S01]  /*13d0*/  SHF.R.S32.HI R3, RZ, 0x5, R0 ;  /* 0x00000005ff037819 */ /* 0x000fe20000011400 */
[----:B------:R-:W-:Y:S01]  /*13e0*/  VIADD R0, R63, 0xffffffff ;  /* 0xffffffff3f007836 */ /* 0x000fe20000000000 */
[----:B------:R-:W-:Y:S01]  /*13f0*/  ULDC UR43, c[0x0][0x658] ;  /* 0x00019600002b7ab9 */ /* 0x000fe20000000800 */
[----:B------:R-:W-:Y:S01]  /*1400*/  IMAD.IADD R56, R56, 0x1, -R5 ;  /* 0x0000000138387824 */ /* 0x000fe200078e0a05 */
[----:B------:R-:W-:Y:S01]  /*1410*/  UMOV UR6, 0xffffffff ;  /* 0xffffffff00067882 */ /* 0x000fe20000000000 */
[----:B------:R-:W2:Y:S01]  /*1420*/  LDC R5, c[0x0][0x288] ;  /* 0x0000a200ff057b82 */ /* 0x000ea20000000800 */
[----:B0-----:R-:W-:Y:S01]  /*1430*/  ULEA UR41, UR5, UR41, 0x18 ;  /* 0x0000002905297291 */ /* 0x001fe2000f8ec03f */
[C---:B------:R-:W-:Y:S01]  /*1440*/  ISETP.NE.AND P0, PT, R0.reuse, RZ, PT ;  /* 0x000000ff0000720c */ /* 0x040fe20003f05270 */
[----:B------:R-:W-:Y:S01]  /*1450*/  IMAD.SHL.U32 R0, R0, 0x8, RZ ;  /* 0x0000000800007824 */ /* 0x000fe200078e00ff */
[--C-:B------:R-:W-:Y:S01]  /*1460*/  SHF.R.S32.HI R57, RZ, 0x1f, R56.reuse ;  /* 0x0000001fff397819 */ /* 0x100fe20000011438 */
[----:B------:R-:W-:Y:S01]  /*1470*/  UIADD3 UR4, UR41, 0x180, URZ ;  /* 0x0000018029047890 */ /* 0x000fe2000fffe03f */
[----:B------:R-:W-:Y:S01]  /*1480*/  IMAD.SHL.U32 R58, R4, 0x2, RZ ;  /* 0x00000002043a7824 */ /* 0x000fe200078e00ff */
[----:B------:R-:W-:Y:S01]  /*1490*/  UIADD3 UR5, UR41, 0x10180, URZ ;  /* 0x0001018029057890 */ /* 0x000fe2000fffe03f */
[C-C-:B------:R-:W-:Y:S01]  /*14a0*/  IMAD R65, R3.reuse, -0x10, -R56.reuse ;  /* 0xfffffff003417824 */ /* 0x140fe200078e0a38 */
[----:B------:R-:W-:Y:S01]  /*14b0*/  UIADD3 UR52, UR41, 0x50, URZ ;  /* 0x0000005029347890 */ /* 0x000fe2000fffe03f */
[----:B------:R-:W-:Y:S01]  /*14c0*/  LOP3.LUT R0, R0, 0x8, RZ, 0xc0, !PT ;  /* 0x0000000800007812 */ /* 0x000fe200078ec0ff */
[----:B------:R-:W-:Y:S01]  /*14d0*/  USHF.R.U32.HI UR4, URZ, 0x4, UR4 ;  /* 0x000000043f047899 */ /* 0x000fe20008011604 */
[----:B------:R-:W-:Y:S01]  /*14e0*/  IMAD.WIDE R56, R3, 0x10, R56 ;  /* 0x0000001003387825 */ /* 0x000fe200078e0238 */
[----:B------:R-:W-:Y:S01]  /*14f0*/  USHF.R.U32.HI UR5, URZ, 0x4, UR5 ;  /* 0x000000043f057899 */ /* 0x000fe20008011605 */
[C---:B-1----:R-:W-:Y:S01]  /*1500*/  SHF.L.U64.HI R60, R6.reuse, 0x3, R7 ;  /* 0x00000003063c7819 */ /* 0x042fe20000010207 */
[----:B------:R-:W-:Y:S01]  /*1510*/  ULDC UR8, c[0x0][0x284] ;  /* 0x0000a10000087ab9 */ /* 0x000fe20000000800 */
[----:B------:R-:W-:Y:S01]  /*1520*/  USEL UR50, UR37, 0x1, UP1 ;  /* 0x0000000125327887 */ /* 0x000fe20008800000 */
[----:B------:R-:W-:Y:S01]  /*1530*/  IMAD.SHL.U32 R61, R6, 0x8, RZ ;  /* 0x00000008063d7824 */ /* 0x000fe200078e00ff */
[----:B------:R-:W-:Y:S01]  /*1540*/  USHF.L.U32 UR6, UR6, UR43, URZ ;  /* 0x0000002b06067299 */ /* 0x000fe2000800063f */
[----:B------:R-:W-:Y:S01]  /*1550*/  SEL R66, RZ, 0x1, P0 ;  /* 0x00000001ff427807 */ /* 0x000fe20000000000 */
[----:B------:R-:W-:Y:S01]  /*1560*/  ULOP3.LUT UR4, UR4, 0x3fff, URZ, 0xc0, !UPT ;  /* 0x00003fff04047892 */ /* 0x000fe2000f8ec03f */
[----:B------:R-:W-:Y:S01]  /*1570*/  LEA R63, R63, UR52, 0x3 ;  /* 0x000000343f3f7c11 */ /* 0x000fe2000f8e18ff */
[----:B------:R-:W-:Y:S01]  /*1580*/  ULOP3.LUT UR5, UR5, 0x3fff, URZ, 0xc0, !UPT ;  /* 0x00003fff05057892 */ /* 0x000fe2000f8ec03f */
[----:B------:R-:W-:Y:S01]  /*1590*/  LOP3.LUT R67, R0, 0x8, RZ, 0x3c, !PT ;  /* 0x0000000800437812 */ /* 0x000fe200078e3cff */
[----:B--2---:R-:W-:Y:S01]  /*15a0*/  IMAD R62, R4, -0x2, R5 ;  /* 0xfffffffe043e7824 */ /* 0x004fe200078e0205 */
[----:B------:R-:W-:Y:S01]  /*15b0*/  LOP3.LUT R64, R0, 0x18, RZ, 0x3c, !PT ;  /* 0x0000001800407812 */ /* 0x000fe200078e3cff */
[----:B------:R-:W-:Y:S01]  /*15c0*/  VIADD R65, R65, UR8 ;  /* 0x0000000841417c36 */ /* 0x000fe20008000000 */
[----:B------:R-:W-:Y:S01]  /*15d0*/  SHF.R.S32.HI R59, RZ, 0x1f, R58 ;  /* 0x0000001fff3b7819 */ /* 0x000fe2000001143a */
[----:B------:R-:W-:Y:S01]  /*15e0*/  ULDC UR42, c[0x0][0x600] ;  /* 0x00018000002a7ab9 */ /* 0x000fe20000000800 */
[----:B------:R-:W-:Y:S01]  /*15f0*/  UMOV UR7, 0x1 ;  /* 0x0000000100077882 */ /* 0x000fe20000000000 */
[----:B------:R-:W-:-:S02]  /*1600*/  ULOP3.LUT UR51, UR40, 0x1, URZ, 0xfc, !UPT ;  /* 0x0000000128337892 */ /* 0x000fc4000f8efc3f */
[----:B------:R-:W-:Y:S02]  /*1610*/  USHF.L.U32 UR49, UR37, 0x1, URZ ;  /* 0x0000000125317899 */ /* 0x000fe4000800063f */
[----:B------:R-:W-:Y:S02]  /*1620*/  USHF.L.U64.HI UR36, UR54, 0x1, UR39 ;  /* 0x0000000136247899 */ /* 0x000fe40008010227 */
[----:B------:R-:W-:Y:S02]  /*1630*/  UIADD3 UR42, UR42, -0x1, URZ ;  /* 0xffffffff2a2a7890 */ /* 0x000fe4000fffe03f */
[----:B------:R-:W-:Y:S02]  /*1640*/  USHF.L.U32 UR43, UR7, UR43, URZ ;  /* 0x0000002b072b7299 */ /* 0x000fe4000800063f */
[----:B------:R-:W-:Y:S02]  /*1650*/  UIADD3 UR50, -UR50, UR37, URZ ;  /* 0x0000002532327290 */ /* 0x000fe4000fffe13f */
[----:B------:R-:W-:-:S02]  /*1660*/  ULOP3.LUT UR45, URZ, UR6, URZ, 0x33, !UPT ;  /* 0x000000063f2d7292 */ /* 0x000fc4000f8e333f */
[----:B------:R-:W-:Y:S02]  /*1670*/  USEL UR46, URZ, 0x1, !UP0 ;  /* 0x000000013f2e7887 */ /* 0x000fe4000c000000 */
[----:B------:R-:W-:Y:S02]  /*1680*/  ULOP3.LUT UR47, UR4, 0x10000, URZ, 0xfc, !UPT ;  /* 0x00010000042f7892 */ /* 0x000fe4000f8efc3f */
[----:B------:R-:W-:-:S12]  /*1690*/  ULOP3.LUT UR48, UR5, 0x10000, URZ, 0xfc, !UPT ;  /* 0x0001000005307892 */ /* 0x000fd8000f8efc3f */
.L_x_97:
[----:B------:R-:W-:-:S04]  /*16a0*/  SHF.L.U32 R0, R66, 0x1f, RZ ;  /* 0x0000001f42007819 */ /* 0x000fc800000006ff */
[----:B------:R-:W0:Y:S02]  /*16b0*/  SYNCS.PHASECHK.TRANS64.TRYWAIT P0, [R63+URZ+-0x8], R0 ;  /* 0xfffff8003f0075a7 */ /* 0x000e24000800017f */
[----:B012345:R-:W-:Y:S05]  /*16c0*/  @!P0 BRA `(.L_x_14) ;  /* 0x0000004400e88947 */ /* 0x03ffea0003800000 */
.L_x_119:
[----:B------:R-:W-:Y:S02]  /*16d0*/  ULDC UR4, c[0x0][0x28c] ;  /* 0x0000a30000047ab9 */ /* 0x000fe40000000800 */
[----:B------:R-:W-:-:S13]  /*16e0*/  ISETP.LT.AND P0, PT, RZ, UR4, PT ;  /* 0x00000004ff007c0c */ /* 0x000fda000bf01270 */
[----:B------:R-:W-:Y:S05]  /*16f0*/  @P0 BRA `(.L_x_15) ;  /* 0x0000000000400947 */ /* 0x000fea0003800000 */
[----:B0-----:R-:W-:Y:S01]  /*1700*/  MOV R0, 0x0 ;  /* 0x0000000000007802 */ /* 0x001fe20000000f00 */
[----:B------:R-:W-:Y:S01]  /*1710*/  ULDC.64 UR4, c[0x4][0x68] ;  /* 0x01001a0000047ab9 */ /* 0x000fe20000000a00 */
[----:B------:R-:W-:Y:S01]  /*1720*/  ULDC.64 UR6, c[0x4][0x8] ;  /* 0x0100020000067ab9 */ /* 0x000fe20000000a00 */
[----:B------:R-:W-:Y:S01]  /*1730*/  IMAD.U32 R4, RZ, RZ, UR4 ;  /* 0x00000004ff047e24 */ /* 0x000fe2000f8e00ff */
[----:B------:R0:W1:Y:S01]  /*1740*/  LDC.64 R14, c[0x4][R0] ;  /* 0x01000000000e7b82 */ /* 0x0000620000000a00 */
[----:B------:R-:W-:Y:S01]  /*1750*/  IMAD.U32 R5, RZ, RZ, UR5 ;  /* 0x00000005ff057e24 */ /* 0x000fe2000f8e00ff */
[----:B------:R-:W-:Y:S01]  /*1760*/  ULDC.64 UR4, c[0x4][0x70] ;  /* 0x01001c0000047ab9 */ /* 0x000fe20000000a00 */
[----:B------:R-:W-:Y:S02]  /*1770*/  IMAD.U32 R10, RZ, RZ, UR6 ;  /* 0x00000006ff0a7e24 */ /* 0x000fe4000f8e00ff */
[----:B------:R-:W-:Y:S02]  /*1780*/  IMAD.U32 R6, RZ, RZ, UR4 ;  /* 0x00000004ff067e24 */ /* 0x000fe4000f8e00ff */
[----:B------:R-:W-:-:S02]  /*1790*/  IMAD.U32 R7, RZ, RZ, UR5 ;  /* 0x00000005ff077e24 */ /* 0x000fc4000f8e00ff */
[----:B------:R-:W-:Y:S02]  /*17a0*/  IMAD.U32 R11, RZ, RZ, UR7 ;  /* 0x00000007ff0b7e24 */ /* 0x000fe4000f8e00ff */
[----:B------:R-:W-:Y:S02]  /*17b0*/  IMAD.MOV.U32 R8, RZ, RZ, 0x1e1 ;  /* 0x000001e1ff087424 */ /* 0x000fe400078e00ff */
[----:B------:R-:W-:Y:S02]  /*17c0*/  IMAD.MOV.U32 R12, RZ, RZ, 0x1 ;  /* 0x00000001ff0c7424 */ /* 0x000fe400078e00ff */
[----:B0-----:R-:W-:-:S07]  /*17d0*/  IMAD.MOV.U32 R13, RZ, RZ, RZ ;  /* 0x000000ffff0d7224 */ /* 0x001fce00078e00ff */
[----:B------:R-:W-:-:S07]  /*17e0*/  LEPC R20, `(.L_x_15) ;  /* 0x000000001014794e */ /* 0x000fce0000000000 */
[----:B-1---5:R-:W-:Y:S05]  /*17f0*/  CALL.ABS.NOINC R14 ;  /* 0x000000000e007343 */ /* 0x022fea0003c00000 */
.L_x_15:
[----:B0-----:R-:W-:-:S05]  /*1800*/  IMAD.U32 R0, RZ, RZ, UR51 ;  /* 0x00000033ff007e24 */ /* 0x001fca000f8e00ff */
[----:B------:R-:W-:-:S13]  /*1810*/  ISETP.NE.AND P0, PT, R0, 0x3, PT ;  /* 0x000000030000780c */ /* 0x000fda0003f05270 */
[----:B------:R-:W-:Y:S05]  /*1820*/  @!P0 BRA `(.L_x_16) ;  /* 0x0000000000048947 */ /* 0x000fea0003800000 */
[----:B------:R-:W-:Y:S01]  /*1830*/  BPT.TRAP 0x1 ;  /* 0x000000040000795c */ /* 0x000fe20000300000 */
.L_x_16:
[----:B------:R-:W-:Y:S02]  /*1840*/  IMAD.U32 R3, RZ, RZ, UR44 ;  /* 0x0000002cff037e24 */ /* 0x000fe4000f8e00ff */
[----:B------:R-:W-:-:S03]  /*1850*/  IMAD.U32 R0, RZ, RZ, UR46 ;  /* 0x0000002eff007e24 */ /* 0x000fc6000f8e00ff */
[----:B------:R-:W-:Y:S02]  /*1860*/  LEA R3, R3, UR41, 0x3 ;  /* 0x0000002903037c11 */ /* 0x000fe4000f8e18ff */
[----:B------:R-:W-:-:S04]  /*1870*/  SHF.L.U32 R0, R0, 0x1f, RZ ;  /* 0x0000001f00007819 */ /* 0x000fc800000006ff */
[----:B------:R0:W1:Y:S01]  /*1880*/  SYNCS.PHASECHK.TRANS64.TRYWAIT P1, [R3+URZ], R0 ;  /* 0x00000000030075a7 */ /* 0x000062000802017f */
[----:B------:R-:W-:Y:S05]  /*1890*/  @!P0 BRA `(.L_x_17) ;  /* 0x0000000000048947 */ /* 0x000fea0003800000 */
[----:B------:R-:W-:Y:S01]  /*18a0*/  BPT.TRAP 0x1 ;  /* 0x000000040000795c */ /* 0x000fe20000300000 */
.L_x_17:
[----:B-1----:R-:W-:Y:S05]  /*18b0*/  @P1 BRA `(.L_x_18) ;  /* 0x0000000000081947 */ /* 0x002fea0003800000 */
[----:B------:R-:W1:Y:S02]  /*18c0*/  SYNCS.PHASECHK.TRANS64.TRYWAIT P1, [R3+URZ], R0 ;  /* 0x00000000030075a7 */ /* 0x000e64000802017f */
[----:B-1----:R-:W-:Y:S05]  /*18d0*/  @!P1 BRA `(.L_x_19) ;  /* 0x0000004400789947 */ /* 0x002fea0003800000 */
.L_x_18:
[----:B------:R-:W-:Y:S05]  /*18e0*/  WARPSYNC.ALL ;  /* 0x0000000000007948 */ /* 0x000fea0003800000 */
[----:B------:R-:W-:Y:S01]  /*18f0*/  ULEA UR9, UR44, UR47, 0xa ;  /* 0x0000002f2c097291 */ /* 0x000fe2000f8e503f */
[----:B------:R-:W-:Y:S01]  /*1900*/  WARPGROUP.ARRIVE ;  /* 0x00000000000079c5 */ /* 0x000fe20000000000 */
[----:B------:R-:W-:Y:S01]  /*1910*/  ULEA UR8, UR44, UR48, 0xa ;  /* 0x000000302c087291 */ /* 0x000fe2000f8e503f */
[----:B01----:R-:W-:Y:S01]  /*1920*/  IMAD.U32 R0, RZ, RZ, UR50 ;  /* 0x00000032ff007e24 */ /* 0x003fe2000f8e00ff */
[----:B------:R-:W-:Y:S01]  /*1930*/  UMOV UR5, 0x40000040 ;  /* 0x4000004000057882 */ /* 0x000fe20000000000 */
[----:B------:R-:W-:-:S02]  /*1940*/  UMOV UR7, 0x40000040 ;  /* 0x4000004000077882 */ /* 0x000fc40000000000 */
[----:B------:R-:W-:Y:S01]  /*1950*/  UMOV UR4, UR9 ;  /* 0x0000000900047c82 */ /* 0x000fe20008000000 */
[----:B------:R-:W-:Y:S01]  /*1960*/  ISETP.GE.AND P1, PT, R0, 0x1, PT ;  /* 0x000000010000780c */ /* 0x000fe20003f26270 */
[----:B------:R-:W-:Y:S02]  /*1970*/  UMOV UR6, UR8 ;  /* 0x0000000800067c82 */ /* 0x000fe40008000000 */
[----:B------:R-:W-:Y:S01]  /*1980*/  HGMMA.64x64x8.F32.TF32 R24, gdesc[UR4], RZ, !UPT, gsb0 ;  /* 0x04e00000041879f0 */ /* 0x000fe2000c0028ff */
[----:B------:R-:W-:Y:S02]  /*1990*/  UIADD3 UR4, UR9, 0x2, URZ ;  /* 0x0000000209047890 */ /* 0x000fe4000fffe03f */
[----:B------:R-:W-:Y:S01]  /*19a0*/  UIADD3 UR6, UR8, 0x2, URZ ;  /* 0x0000000208067890 */ /* 0x000fe2000fffe03f */
[----:B------:R-:W-:Y:S01]  /*19b0*/  UMOV UR5, 0x40000040 ;  /* 0x4000004000057882 */ /* 0x000fe20000000000 */
[----:B------:R-:W-:Y:S01]  /*19c0*/  UMOV UR7, 0x40000040 ;  /* 0x4000004000077882 */ /* 0x000fe20000000000 */
[----:B------:R-:W-:-:S02]  /*19d0*/  WARPGROUP.DEPBAR.LE gsb0, 0x0 ;  /* 0x00008000000079c5 */ /* 0x000fc40000010000 */
[----:B------:R-:W-:-:S06]  /*19e0*/  WARPGROUP.ARRIVE ;  /* 0x00000000000079c5 */ /* 0x000fcc0000000000 */
[----:B------:R-:W-:Y:S01]  /*19f0*/  HGMMA.64x64x8.F32.TF32 R24, gdesc[UR4], R24, gsb0 ;  /* 0x04e00000041879f0 */ /* 0x000fe20008002818 */
[----:B------:R-:W-:Y:S02]  /*1a00*/  UIADD3 UR4, UR9, 0x4, URZ ;  /* 0x0000000409047890 */ /* 0x000fe4000fffe03f */
[----:B------:R-:W-:Y:S01]  /*1a10*/  UIADD3 UR6, UR8, 0x4, URZ ;  /* 0x0000000408067890 */ /* 0x000fe2000fffe03f */
[----:B------:R-:W-:Y:S01]  /*1a20*/  UMOV UR5, 0x40000040 ;  /* 0x4000004000057882 */ /* 0x000fe20000000000 */
[----:B------:R-:W-:Y:S01]  /*1a30*/  UMOV UR7, 0x40000040 ;  /* 0x4000004000077882 */ /* 0x000fe20000000000 */
[----:B------:R-:W-:Y:S02]  /*1a40*/  WARPGROUP.DEPBAR.LE gsb0, 0x0 ;  /* 0x00008000000079c5 */ /* 0x000fe40000010000 */
        /* <DEDUP_REMOVED lines=36> */
[----:B------:R-:W-:Y:S03]  /*1c90*/  HGMMA.64x64x8.F32.TF32 R24, gdesc[UR4], R24, gsb0 ;  /* 0x04e00000041879f0 */ /* 0x000fe60008002818 */
[----:B------:R-:W-:Y:S02]  /*1ca0*/  WARPGROUP.DEPBAR.LE gsb0, 0x0 ;  /* 0x00008000000079c5 */ /* 0x000fe40000010000 */
[----:B------:R-:W-:Y:S05]  /*1cb0*/  @!P1 BRA `(.L_x_20) ;  /* 0x0000000400849947 */ /* 0x000fea0003800000 */
[----:B------:R-:W-:Y:S01]  /*1cc0*/  UIADD3 UR8, UR44, 0x1, URZ ;  /* 0x000000012c087890 */ /* 0x000fe2000fffe03f */
[----:B------:R-:W-:Y:S01]  /*1cd0*/  IMAD.U32 R0, RZ, RZ, UR50 ;  /* 0x00000032ff007e24 */ /* 0x000fe2000f8e00ff */
[----:B------:R-:W-:Y:S02]  /*1ce0*/  UMOV UR9, UR44 ;  /* 0x0000002c00097c82 */ /* 0x000fe40008000000 */
[----:B------:R-:W-:-:S04]  /*1cf0*/  UISETP.NE.AND UP0, UPT, UR8, 0x4, UPT ;  /* 0x000000040800788c */ /* 0x000fc8000bf05270 */
[----:B------:R-:W-:Y:S02]  /*1d00*/  USEL UR4, URZ, 0x1, UP0 ;  /* 0x000000013f047887 */ /* 0x000fe40008000000 */
[----:B------:R-:W-:Y:S02]  /*1d10*/  USEL UR8, UR8, URZ, UP0 ;  /* 0x0000003f08087287 */ /* 0x000fe40008000000 */
[----:B------:R-:W-:-:S06]  /*1d20*/  ULOP3.LUT UR4, UR46, UR4, URZ, 0x3c, !UPT ;  /* 0x000000042e047292 */ /* 0x000fcc000f8e3c3f */
[----:B------:R-:W-:-:S07]  /*1d30*/  IMAD.U32 R5, RZ, RZ, UR4 ;  /* 0x00000004ff057e24 */ /* 0x000fce000f8e00ff */
.L_x_27:
[----:B01----:R-:W-:Y:S05]  /*1d40*/  @!P0 BRA `(.L_x_21) ;  /* 0x0000000000048947 */ /* 0x003fea0003800000 */
[----:B------:R-:W-:Y:S01]  /*1d50*/  BPT.TRAP 0x1 ;  /* 0x000000040000795c */ /* 0x000fe20000300000 */
.L_x_21:
[----:B------:R-:W-:Y:S01]  /*1d60*/  ULEA UR4, UR8, UR41, 0x3 ;  /* 0x0000002908047291 */ /* 0x000fe2000f8e183f */
[----:B------:R-:W-:-:S08]  /*1d70*/  SHF.L.U32 R3, R5, 0x1f, RZ ;  /* 0x0000001f05037819 */ /* 0x000fd000000006ff */
[----:B------:R0:W1:Y:S01]  /*1d80*/  SYNCS.PHASECHK.TRANS64.TRYWAIT P1, [UR4], R3 ;  /* 0x00000003ff0075a7 */ /* 0x0000620008020144 */
[----:B------:R-:W-:Y:S05]  /*1d90*/  @!P0 BRA `(.L_x_22) ;  /* 0x0000000000048947 */ /* 0x000fea0003800000 */
[----:B------:R-:W-:Y:S01]  /*1da0*/  BPT.TRAP 0x1 ;  /* 0x000000040000795c */ /* 0x000fe20000300000 */
.L_x_22:
[----:B-1----:R-:W-:Y:S05]  /*1db0*/  @P1 BRA `(.L_x_23) ;  /* 0x0000000000081947 */ /* 0x002fea0003800000 */
[----:B------:R-:W1:Y:S02]  /*1dc0*/  SYNCS.PHASECHK.TRANS64.TRYWAIT P1, [UR4], R3 ;  /* 0x00000003ff0075a7 */ /* 0x000e640008020144 */
[----:B-1----:R-:W-:Y:S05]  /*1dd0*/  @!P1 BRA `(.L_x_24) ;  /* 0x00000040004c9947 */ /* 0x002fea0003800000 */
.L_x_23:
[----:B------:R-:W-:Y:S01]  /*1de0*/  ULEA UR11, UR8, UR47, 0xa ;  /* 0x0000002f080b7291 */ /* 0x000fe2000f8e503f */
[----:B------:R-:W-:Y:S01]  /*1df0*/  WARPGROUP.ARRIVE ;  /* 0x00000000000079c5 */ /* 0x000fe20000000000 */
[----:B------:R-:W-:Y:S01]  /*1e00*/  ULEA UR10, UR8, UR48, 0xa ;  /* 0x00000030080a7291 */ /* 0x000fe2000f8e503f */
[----:B------:R-:W-:Y:S01]  /*1e10*/  UMOV UR5, 0x40000040 ;  /* 0x4000004000057882 */ /* 0x000fe20000000000 */
[----:B------:R-:W-:-:S03]  /*1e20*/  UMOV UR7, 0x40000040 ;  /* 0x4000004000077882 */ /* 0x000fc60000000000 */
[----:B------:R-:W-:Y:S02]  /*1e30*/  UMOV UR4, UR11 ;  /* 0x0000000b00047c82 */ /* 0x000fe40008000000 */
[----:B------:R-:W-:Y:S02]  /*1e40*/  UMOV UR6, UR10 ;  /* 0x0000000a00067c82 */ /* 0x000fe40008000000 */
[----:B------:R-:W-:Y:S01]  /*1e50*/  HGMMA.64x64x8.F32.TF32 R24, gdesc[UR4], R24, gsb0 ;  /* 0x04e00000041879f0 */ /* 0x000fe20008002818 */
        /* <DEDUP_REMOVED lines=51> */
[----:B------:R-:W-:Y:S01]  /*2190*/  BPT.TRAP 0x1 ;  /* 0x000000040000795c */ /* 0x000fe20000300000 */
.L_x_25:
[----:B------:R-:W-:Y:S02]  /*21a0*/  UISETP.GT.U32.AND UP0, UPT, UR40, 0x1, UPT ;  /* 0x000000012800788c */ /* 0x000fe4000bf04070 */
[----:B------:R-:W-:-:S04]  /*21b0*/  ULEA UR4, UR9, UR41, 0x3 ;  /* 0x0000002909047291 */ /* 0x000fc8000f8e183f */
[----:B------:R-:W-:Y:S01]  /*21c0*/  UIADD3 UR4, UR4, 0x20, URZ ;  /* 0x0000002004047890 */ /* 0x000fe2000fffe03f */
[----:B------:R-:W-:-:S03]  /*21d0*/  PLOP3.LUT P1, PT, PT, PT, UP0, 0x80, 0x0 ;  /* 0x000000000000781c */ /* 0x000fc60003f2f008 */
[----:B------:R-:W-:-:S09]  /*21e0*/  UPRMT UR4, URZ, 0x654, UR4 ;  /* 0x000006543f047896 */ /* 0x000fd20008000004 */
[----:B------:R-:W-:Y:S01]  /*21f0*/  SYNCS.ARRIVE.TRANS64.RED.A1T0 RZ, [UR4], RZ ;  /* 0x000000ffffff79a7 */ /* 0x000fe20008100404 */
[----:B------:R-:W-:Y:S05]  /*2200*/  @P1 BRA `(.L_x_26) ;  /* 0x0000000000041947 */ /* 0x000fea0003800000 */
[----:B------:R-:W-:Y:S01]  /*2210*/  BPT.TRAP 0x1 ;  /* 0x000000040000795c */ /* 0x000fe20000300000 */
.L_x_26:
[----:B------:R-:W-:Y:S01]  /*2220*/  UIADD3 UR8, UR8, 0x1, URZ ;  /* 0x0000000108087890 */ /* 0x000fe2000fffe03f */
[C---:B------:R-:W-:Y:S01]  /*2230*/  ISETP.GT.AND P1, PT, R0.reuse, 0x1, PT ;  /* 0x000000010000780c */ /* 0x040fe20003f24270 */
[----:B------:R-:W-:Y:S01]  /*2240*/  UIADD3 UR9, UR9, 0x1, URZ ;  /* 0x0000000109097890 */ /* 0x000fe2000fffe03f */
[----:B------:R-:W-:Y:S01]  /*2250*/  VIADD R0, R0, 0xffffffff ;  /* 0xffffffff00007836 */ /* 0x000fe20000000000 */
[----:B------:R-:W-:Y:S02]  /*2260*/  UISETP.NE.AND UP0, UPT, UR8, 0x4, UPT ;  /* 0x000000040800788c */ /* 0x000fe4000bf05270 */
[----:B------:R-:W-:Y:S02]  /*2270*/  UISETP.NE.AND UP1, UPT, UR9, 0x4, UPT ;  /* 0x000000040900788c */ /* 0x000fe4000bf25270 */
[----:B------:R-:W-:Y:S02]  /*2280*/  USEL UR4, URZ, 0x1, UP0 ;  /* 0x000000013f047887 */ /* 0x000fe40008000000 */
[----:B------:R-:W-:-:S02]  /*2290*/  USEL UR8, UR8, URZ, UP0 ;  /* 0x0000003f08087287 */ /* 0x000fc40008000000 */
[----:B------:R-:W-:Y:S02]  /*22a0*/  USEL UR9, UR9, URZ, UP1 ;  /* 0x0000003f09097287 */ /* 0x000fe40008800000 */
[----:B------:R-:W-:Y:S01]  /*22b0*/  LOP3.LUT R5, R5, UR4, RZ, 0x3c, !PT ;  /* 0x0000000405057c12 */ /* 0x000fe2000f8e3cff */
[----:B------:R-:W-:Y:S09]  /*22c0*/  @P1 BRA `(.L_x_27) ;  /* 0xfffffff8009c1947 */ /* 0x000ff2000383ffff */
.L_x_20:
[----:B------:R-:W2:Y:S01]  /*22d0*/  LDC R0, c[0x0][0x28c] ;  /* 0x0000a300ff007b82 */ /* 0x000ea20000000800 */
[----:B------:R3:W-:Y:S01]  /*22e0*/  SYNCS.ARRIVE.TRANS64.A1T0 RZ, [R67+UR52], RZ ;  /* 0x000000ff43ff79a7 */ /* 0x0007e20008100034 */
[----:B--2---:R-:W-:-:S13]  /*22f0*/  ISETP.GE.AND P1, PT, R0, 0x1, PT ;  /* 0x000000010000780c */ /* 0x004fda0003f26270 */
[----:B---3--:R-:W-:Y:S05]  /*2300*/  @!P1 BRA `(.L_x_28) ;  /* 0x0000000000309947 */ /* 0x008fea0003800000 */
[----:B------:R-:W-:Y:S05]  /*2310*/  @!P0 BRA `(.L_x_29) ;  /* 0x0000000000048947 */ /* 0x000fea0003800000 */
[----:B------:R-:W-:Y:S01]  /*2320*/  BPT.TRAP 0x1 ;  /* 0x000000040000795c */ /* 0x000fe20000300000 */
.L_x_29:
[----:B------:R-:W-:Y:S02]  /*2330*/  UIADD3 UR4, UR50, UR44, URZ ;  /* 0x0000002c32047290 */ /* 0x000fe4000fffe03f */
[----:B------:R-:W-:Y:S02]  /*2340*/  UISETP.GT.U32.AND UP0, UPT, UR40, 0x1, UPT ;  /* 0x000000012800788c */ /* 0x000fe4000bf04070 */
[----:B------:R-:W-:-:S04]  /*2350*/  USHF.L.U32 UR4, UR4, 0x3, URZ ;  /* 0x0000000304047899 */ /* 0x000fc8000800063f */
[----:B------:R-:W-:Y:S01]  /*2360*/  ULOP3.LUT UR4, UR4, 0x18, URZ, 0xc0, !UPT ;  /* 0x0000001804047892 */ /* 0x000fe2000f8ec03f */
[----:B------:R-:W-:-:S03]  /*2370*/  PLOP3.LUT P0, PT, PT, PT, UP0, 0x80, 0x0 ;  /* 0x000000000000781c */ /* 0x000fc60003f0f008 */
[----:B------:R-:W-:-:S04]  /*2380*/  UIADD3 UR4, UR41, 0x20, UR4 ;  /* 0x0000002029047890 */ /* 0x000fc8000fffe004 */
[----:B------:R-:W-:-:S09]  /*2390*/  UPRMT UR4, URZ, 0x654, UR4 ;  /* 0x000006543f047896 */ /* 0x000fd20008000004 */
[----:B------:R-:W-:Y:S01]  /*23a0*/  SYNCS.ARRIVE.TRANS64.RED.A1T0 RZ, [UR4], RZ ;  /* 0x000000ffffff79a7 */ /* 0x000fe20008100404 */
[----:B------:R-:W-:Y:S05]  /*23b0*/  @P0 BRA `(.L_x_28) ;  /* 0x0000000000040947 */ /* 0x000fea0003800000 */
[----:B------:R-:W-:Y:S01]  /*23c0*/  BPT.TRAP 0x1 ;  /* 0x000000040000795c */ /* 0x000fe20000300000 */
.L_x_28:
[----:B------:R-:W-:Y:S02]  /*23d0*/  SHF.L.U32 R0, R66, 0x1f, RZ ;  /* 0x0000001f42007819 */ /* 0x000fe400000006ff */
[----:B------:R-:W-:Y:S02]  /*23e0*/  SHF.R.S32.HI R9, RZ, 0x1f, R19 ;  /* 0x0000001fff097819 */ /* 0x000fe40000011413 */
[----:B------:R-:W2:Y:S02]  /*23f0*/  SYNCS.PHASECHK.TRANS64.TRYWAIT P0, [R63+URZ+0x8], R0 ;  /* 0x000008003f0075a7 */ /* 0x000ea4000800017f */
[----:B--2---:R-:W-:Y:S05]  /*2400*/  @!P0 BRA `(.L_x_30) ;  /* 0x0000003800d88947 */ /* 0x004fea0003800000 */
.L_x_120:
[----:B------:R-:W-:Y:S01]  /*2410*/  ULDC.64 UR4, c[0x0][0x5d0] ;  /* 0x0001740000047ab9 */ /* 0x000fe20000000a00 */
[----:B------:R-:W-:Y:S01]  /*2420*/  ULDC UR6, c[0x0][0x284] ;  /* 0x0000a10000067ab9 */ /* 0x000fe20000000800 */
[----:B--2---:R-:W-:Y:S02]  /*2430*/  IMAD R0, R9, UR4, RZ ;  /* 0x0000000409007c24 */ /* 0x004fe4000f8e02ff */
[----:B------:R-:W-:Y:S02]  /*2440*/  IMAD.SHL.U32 R10, R2, 0x40, RZ ;  /* 0x00000040020a7824 */ /* 0x000fe400078e00ff */
[C---:B------:R-:W-:Y:S02]  /*2450*/  IMAD R5, R19.reuse, UR5, R0 ;  /* 0x0000000513057c24 */ /* 0x040fe4000f8e0200 */
[----:B------:R-:W-:Y:S01]  /*2460*/  IMAD.SHL.U32 R0, R18, 0x40, RZ ;  /* 0x0000004012007824 */ /* 0x000fe200078e00ff */
[----:B------:R-:W-:Y:S01]  /*2470*/  SHF.R.S32.HI R11, RZ, 0x1f, R10 ;  /* 0x0000001fff0b7819 */ /* 0x000fe2000001140a */
[----:B01----:R-:W-:Y:S01]  /*2480*/  IMAD.WIDE.U32 R2, R19, UR4, R58 ;  /* 0x0000000413027c25 */ /* 0x003fe2000f8e003a */
[----:B------:R-:W-:-:S02]  /*2490*/  ULDC.64 UR4, c[0x0][0x5c8] ;  /* 0x0001720000047ab9 */ /* 0x000fc40000000a00 */
[----:B------:R-:W-:Y:S01]  /*24a0*/  ISETP.GE.AND P0, PT, R0, UR6, PT ;  /* 0x0000000600007c0c */ /* 0x000fe2000bf06270 */
[----:B------:R-:W-:Y:S01]  /*24b0*/  ULDC UR6, c[0x0][0x288] ;  /* 0x0000a20000067ab9 */ /* 0x000fe20000000800 */
[----:B------:R-:W-:Y:S01]  /*24c0*/  IADD3 R2, P1, R10, R2, RZ ;  /* 0x000000020a027210 */ /* 0x000fe20007f3e0ff */
[----:B------:R-:W-:Y:S01]  /*24d0*/  IMAD.WIDE R14, R18, 0x40, R56 ;  /* 0x00000040120e7825 */ /* 0x000fe200078e0238 */
[----:B------:R-:W-:Y:S02]  /*24e0*/  ISETP.GE.OR P0, PT, R10, UR6, P0 ;  /* 0x000000060a007c0c */ /* 0x000fe40008706670 */
[----:B------:R-:W-:Y:S01]  /*24f0*/  IADD3.X R3, R11, R3, R5, P1, !PT ;  /* 0x000000030b037210 */ /* 0x000fe20000ffe405 */
[----:B------:R-:W-:-:S04]  /*2500*/  IMAD R7, R15, UR4, RZ ;  /* 0x000000040f077c24 */ /* 0x000fc8000f8e02ff */
[C---:B------:R-:W-:Y:S02]  /*2510*/  IMAD R7, R14.reuse, UR5, R7 ;  /* 0x000000050e077c24 */ /* 0x040fe4000f8e0207 */
[----:B------:R-:W-:-:S04]  /*2520*/  IMAD.WIDE.U32 R20, R14, UR4, R2 ;  /* 0x000000040e147c25 */ /* 0x000fc8000f8e0002 */
[----:B------:R-:W-:Y:S05]  /*2530*/  @P0 BRA `(.L_x_31) ;  /* 0x0000002000500947 */ /* 0x000fea0003800000 */
[----:B-----5:R-:W-:Y:S01]  /*2540*/  FSETP.NEU.AND P1, PT, R23, RZ, PT ;  /* 0x000000ff1700720b */ /* 0x020fe20003f2d000 */
[----:B------:R-:W-:Y:S01]  /*2550*/  IMAD.IADD R18, R62, 0x1, -R10 ;  /* 0x000000013e127824 */ /* 0x000fe200078e0a0a */
[----:B------:R-:W-:Y:S01]  /*2560*/  BSSY B0, `(.L_x_31) ;  /* 0x0000211000007945 */ /* 0x000fe20003800000 */
[----:B------:R-:W-:Y:S02]  /*2570*/  IMAD.IADD R0, R65, 0x1, -R0 ;  /* 0x0000000141007824 */ /* 0x000fe400078e0a00 */
[----:B------:R-:W-:Y:S01]  /*2580*/  IMAD.IADD R5, R21, 0x1, R7 ;  /* 0x0000000115057824 */ /* 0x000fe200078e0207 */
[----:B------:R-:W-:-:S04]  /*2590*/  ISETP.GT.AND P0, PT, R18, RZ, PT ;  /* 0x000000ff1200720c */ /* 0x000fc80003f04270 */
[----:B------:R-:W-:-:S03]  /*25a0*/  ISETP.GT.AND P2, PT, R0, RZ, P0 ;  /* 0x000000ff0000720c */ /* 0x000fc60000744270 */
[----:B------:R-:W-:Y:S10]  /*25b0*/  @!P1 BRA `(.L_x_32) ;  /* 0x0000001400d49947 */ /* 0x000ff40003800000 */
[----:B------:R-:W0:Y:S01]  /*25c0*/  LDC.64 R68, c[0x0][0x5b8] ;  /* 0x00016e00ff447b82 */ /* 0x000e220000000a00 */
[----:B------:R-:W-:-:S07]  /*25d0*/  ULDC.64 UR4, c[0x0][0x5c0] ;  /* 0x0001700000047ab9 */ /* 0x000fce0000000a00 */
[----:B------:R-:W1:Y:S08]  /*25e0*/  LDC.64 R70, c[0x0][0x5b0] ;  /* 0x00016c00ff467b82 */ /* 0x000e700000000a00 */
[----:B------:R-:W2:Y:S01]  /*25f0*/  LDC.64 R72, c[0x0][0x5a8] ;  /* 0x00016a00ff487b82 */ /* 0x000ea20000000a00 */
[-C--:B0-----:R-:W-:Y:S02]  /*2600*/  IMAD R4, R9, R68.reuse, RZ ;  /* 0x0000004409047224 */ /* 0x081fe400078e02ff */
[----:B------:R-:W-:-:S04]  /*2610*/  IMAD.WIDE.U32 R2, R19, R68, R58 ;  /* 0x0000004413027225 */ /* 0x000fc800078e003a */
[----:B------:R-:W-:Y:S01]  /*2620*/  IMAD R21, R19, R69, R4 ;  /* 0x0000004513157224 */ /* 0x000fe200078e0204 */
[----:B------:R-:W-:Y:S01]  /*2630*/  IADD3 R6, P1, R10, R2, RZ ;  /* 0x000000020a067210 */ /* 0x000fe20007f3e0ff */
[----:B-1----:R-:W-:-:S03]  /*2640*/  IMAD R2, R15, R70, RZ ;  /* 0x000000460f027224 */ /* 0x002fc600078e02ff */
[----:B------:R-:W-:Y:S01]  /*2650*/  IADD3.X R7, R11, R3, R21, P1, !PT ;  /* 0x000000030b077210 */ /* 0x000fe20000ffe415 */
[C---:B------:R-:W-:Y:S02]  /*2660*/  IMAD R69, R14.reuse, R71, R2 ;  /* 0x000000470e457224 */ /* 0x040fe400078e0202 */
[----:B------:R-:W-:-:S04]  /*2670*/  IMAD.WIDE.U32 R2, R14, R70, R6 ;  /* 0x000000460e027225 */ /* 0x000fc800078e0006 */
[----:B------:R-:W-:Y:S01]  /*2680*/  IMAD.IADD R3, R3, 0x1, R69 ;  /* 0x0000000103037824 */ /* 0x000fe200078e0245 */
[----:B--2---:R-:W-:-:S04]  /*2690*/  LEA R8, P1, R2, R72, 0x2 ;  /* 0x0000004802087211 */ /* 0x004fc800078210ff */
[----:B------:R-:W-:-:S05]  /*26a0*/  LEA.HI.X R9, R2, R73, R3, 0x2, P1 ;  /* 0x0000004902097211 */ /* 0x000fca00008f1403 */
[----:B------:R0:W2:Y:S01]  /*26b0*/  @P2 LDG.E.LTC128B R15, desc[UR56][R8.64] ;  /* 0x00000038080f2981 */ /* 0x0000a2000c1e1920 */
[----:B------:R-:W-:Y:S01]  /*26c0*/  IMAD.WIDE.U32 R2, R14, R70, R10 ;  /* 0x000000460e027225 */ /* 0x000fe200078e000a */
[----:B------:R-:W-:Y:S01]  /*26d0*/  LEA R4, P3, R20, UR4, 0x2 ;  /* 0x0000000414047c11 */ /* 0x000fe2000f8610ff */
[----:B------:R-:W-:Y:S01]  /*26e0*/  BSSY B1, `(.L_x_33) ;  /* 0x0000014000017945 */ /* 0x000fe20003800000 */
[----:B------:R-:W-:Y:S02]  /*26f0*/  IADD3 R12, P1, R58, R2, RZ ;  /* 0x000000023a0c7210 */ /* 0x000fe40007f3e0ff */
[----:B------:R-:W-:Y:S02]  /*2700*/  LEA.HI.X R5, R20, UR5, R5, 0x2, P3 ;  /* 0x0000000514057c11 */ /* 0x000fe400098f1405 */
[----:B------:R-:W-:Y:S01]  /*2710*/  IADD3.X R13, R59, R69, R3, P1, !PT ;  /* 0x000000453b0d7210 */ /* 0x000fe20000ffe403 */
[----:B0-----:R-:W-:Y:S01]  /*2720*/  IMAD.SHL.U32 R8, R70, 0x8, RZ ;  /* 0x0000000846087824 */ /* 0x001fe200078e00ff */
[----:B------:R-:W-:-:S02]  /*2730*/  ISETP.GT.AND P1, PT, R18, 0x1, PT ;  /* 0x000000011200780c */ /* 0x000fc40003f24270 */
[----:B------:R-:W-:Y:S01]  /*2740*/  SHF.L.U64.HI R9, R70, 0x3, R71 ;  /* 0x0000000346097819 */ /* 0x000fe20000010247 */
[----:B------:R-:W-:Y:S01]  /*2750*/  IMAD.WIDE.U32 R12, R19, R68, R12 ;  /* 0x00000044130c7225 */ /* 0x000fe200078e000c */
[----:B------:R-:W-:-:S03]  /*2760*/  ISETP.GT.AND P3, PT, R0, RZ, P1 ;  /* 0x000000ff0000720c */ /* 0x000fc60000f64270 */
[----:B------:R-:W-:Y:S01]  /*2770*/  IMAD.WIDE.U32 R8, R14, R70, R8 ;  /* 0x000000460e087225 */ /* 0x000fe200078e0008 */
[----:B--2---:R-:W-:-:S05]  /*2780*/  LOP3.LUT R2, R15, 0xffffe000, RZ, 0xc0, !PT ;  /* 0xffffe0000f027812 */ /* 0x004fca00078ec0ff */
[----:B------:R-:W-:Y:S01]  /*2790*/  FMUL R3, R2, R23 ;  /* 0x0000001702037220 */ /* 0x000fe20000400000 */
[----:B------:R-:W-:-:S03]  /*27a0*/  LEA R2, P4, R12, R72, 0x2 ;  /* 0x000000480c027211 */ /* 0x000fc600078810ff */
[----:B------:R-:W-:Y:S01]  /*27b0*/  FFMA R75, R24, R22, R3 ;  /* 0x00000016184b7223 */ /* 0x000fe20000000003 */
[----:B------:R-:W-:-:S04]  /*27c0*/  IMAD.IADD R3, R21, 0x1, R13 ;  /* 0x0000000115037824 */ /* 0x000fc800078e020d */
[----:B------:R-:W-:Y:S02]  /*27d0*/  F2FP.TF32.F32.PACK_B R75, R75 ;  /* 0x0000004bff4b723e */ /* 0x000fe400024050ff */
[----:B------:R-:W-:-:S03]  /*27e0*/  LEA.HI.X R3, R12, R73, R3, 0x2, P4 ;  /* 0x000000490c037211 */ /* 0x000fc600020f1403 */
[----:B------:R0:W-:Y:S01]  /*27f0*/  @P2 STG.E desc[UR56][R4.64], R75 ;  /* 0x0000004b04002986 */ /* 0x0001e2000c101938 */
[----:B------:R-:W-:Y:S05]  /*2800*/  @!P3 BRA `(.L_x_34) ;  /* 0x000000000004b947 */ /* 0x000fea0003800000 */
[----:B------:R1:W5:Y:S02]  /*2810*/  LDG.E.LTC128B R15, desc[UR56][R2.64+0x4] ;  /* 0x00000438020f7981 */ /* 0x000364000c1e1920 */
.L_x_34:
[----:B------:R-:W-:Y:S05]  /*2820*/  BSYNC B1 ;  /* 0x0000000000017941 */ /* 0x000fea0003800000 */
.L_x_33:
[----:B-----5:R-:W-:Y:S01]  /*2830*/  LOP3.LUT R12, R15, 0xffffe000, RZ, 0xc0, !PT ;  /* 0xffffe0000f0c7812 */ /* 0x020fe200078ec0ff */
[----:B------:R-:W-:Y:S01]  /*2840*/  IMAD.IADD R69, R69, 0x1, R9 ;  /* 0x0000000145457824 */ /* 0x000fe200078e0209 */
[----:B------:R-:W-:Y:S02]  /*2850*/  IADD3 R6, P2, R6, R8, RZ ;  /* 0x0000000806067210 */ /* 0x000fe40007f5e0ff */
[----:B------:R-:W-:Y:S01]  /*2860*/  ISETP.GT.AND P0, PT, R0, 0x8, P0 ;  /* 0x000000080000780c */ /* 0x000fe20000704270 */
[----:B------:R-:W-:Y:S02]  /*2870*/  FMUL R12, R12, R23 ;  /* 0x000000170c0c7220 */ /* 0x000fe40000400000 */
[----:B------:R-:W-:Y:S02]  /*2880*/  IMAD.X R7, R69, 0x1, R7, P2 ;  /* 0x0000000145077824 */ /* 0x000fe400010e0607 */
[----:B------:R-:W-:Y:S01]  /*2890*/  FFMA R25, R25, R22, R12 ;  /* 0x0000001619197223 */ /* 0x000fe2000000000c */
[----:B------:R-:W-:-:S04]  /*28a0*/  LEA R12, P2, R6, R72, 0x2 ;  /* 0x00000048060c7211 */ /* 0x000fc800078410ff */
[----:B------:R-:W-:Y:S02]  /*28b0*/  F2FP.TF32.F32.PACK_B R25, R25 ;  /* 0x00000019ff19723e */ /* 0x000fe400024050ff */
[----:B------:R-:W-:-:S03]  /*28c0*/  LEA.HI.X R13, R6, R73, R7, 0x2, P2 ;  /* 0x00000049060d7211 */ /* 0x000fc600010f1407 */
[----:B------:R2:W-:Y:S04]  /*28d0*/  @P3 STG.E desc[UR56][R4.64+0x4], R25 ;  /* 0x0000041904003986 */ /* 0x0005e8000c101938 */
[----:B------:R-:W3:Y:S01]  /*28e0*/  @P0 LDG.E.LTC128B R15, desc[UR56][R12.64] ;  /* 0x000000380c0f0981 */ /* 0x000ee2000c1e1920 */
[----:B------:R-:W-:Y:S01]  /*28f0*/  IADD3 R10, P2, P3, R58, R8, R10 ;  /* 0x000000083a0a7210 */ /* 0x000fe20007b5e00a */
[----:B------:R-:W-:Y:S01]  /*2900*/  BSSY B1, `(.L_x_35) ;  /* 0x0000011000017945 */ /* 0x000fe20003800000 */
[----:B------:R-:W-:Y:S02]  /*2910*/  SHF.L.U64.HI R9, R61, 0x2, R60 ;  /* 0x000000023d097819 */ /* 0x000fe4000001023c */
[----:B------:R-:W-:Y:S02]  /*2920*/  IADD3.X R11, R59, R69, R11, P2, P3 ;  /* 0x000000453b0b7210 */ /* 0x000fe400017e640b */
[----:B------:R-:W-:-:S02]  /*2930*/  LEA R8, P2, R61, R4, 0x2 ;  /* 0x000000043d087211 */ /* 0x000fc400078410ff */
[----:B------:R-:W-:Y:S01]  /*2940*/  ISETP.GT.AND P1, PT, R0, 0x8, P1 ;  /* 0x000000080000780c */ /* 0x000fe20000f24270 */
[----:B------:R-:W-:-:S04]  /*2950*/  IMAD.WIDE.U32 R10, R19, R68, R10 ;  /* 0x00000044130a7225 */ /* 0x000fc800078e000a */
[----:B------:R-:W-:Y:S01]  /*2960*/  IMAD.X R9, R9, 0x1, R5, P2 ;  /* 0x0000000109097824 */ /* 0x000fe200010e0605 */
[----:B---3--:R-:W-:-:S05]  /*2970*/  LOP3.LUT R6, R15, 0xffffe000, RZ, 0xc0, !PT ;  /* 0xffffe0000f067812 */ /* 0x008fca00078ec0ff */
        /* <DEDUP_REMOVED lines=9> */
.L_x_36:
[----:B------:R-:W-:Y:S05]  /*2a10*/  BSYNC B1 ;  /* 0x0000000000017941 */ /* 0x000fea0003800000 */
.L_x_35:
[----:B-----5:R-:W-:Y:S01]  /*2a20*/  LOP3.LUT R10, R15, 0xffffe000, RZ, 0xc0, !PT ;  /* 0xffffe0000f0a7812 */ /* 0x020fe200078ec0ff */
[----:B------:R-:W-:Y:S01]  /*2a30*/  BSSY B1, `(.L_x_37) ;  /* 0x0000009000017945 */ /* 0x000fe20003800000 */
[----:B------:R-:W-:-:S03]  /*2a40*/  ISETP.GT.AND P0, PT, R18, 0x8, PT ;  /* 0x000000081200780c */ /* 0x000fc60003f04270 */
[----:B------:R-:W-:Y:S01]  /*2a50*/  FMUL R10, R10, R23 ;  /* 0x000000170a0a7220 */ /* 0x000fe20000400000 */
[----:B------:R-:W-:-:S03]  /*2a60*/  ISETP.GT.AND P2, PT, R0, RZ, P0 ;  /* 0x000000ff0000720c */ /* 0x000fc60000744270 */
[----:B------:R-:W-:-:S05]  /*2a70*/  FFMA R27, R27, R22, R10 ;  /* 0x000000161b1b7223 */ /* 0x000fca000000000a */
[----:B------:R-:W-:-:S05]  /*2a80*/  F2FP.TF32.F32.PACK_B R27, R27 ;  /* 0x0000001bff1b723e */ /* 0x000fca00024050ff */
[----:B------:R4:W-:Y:S01]  /*2a90*/  @P1 STG.E desc[UR56][R8.64+0x4], R27 ;  /* 0x0000041b08001986 */ /* 0x0009e2000c101938 */
[----:B------:R-:W-:Y:S05]  /*2aa0*/  @!P2 BRA `(.L_x_38) ;  /* 0x000000000004a947 */ /* 0x000fea0003800000 */
[----:B------:R0:W5:Y:S02]  /*2ab0*/  LDG.E.LTC128B R15, desc[UR56][R2.64+0x20] ;  /* 0x00002038020f7981 */ /* 0x000164000c1e1920 */
.L_x_38:
[----:B------:R-:W-:Y:S05]  /*2ac0*/  BSYNC B1 ;  /* 0x0000000000017941 */ /* 0x000fea0003800000 */
.L_x_37:
        /* <DEDUP_REMOVED lines=10> */
.L_x_40:
[----:B------:R-:W-:Y:S05]  /*2b70*/  BSYNC B1 ;  /* 0x0000000000017941 */ /* 0x000fea0003800000 */
.L_x_39:
[----:B-----5:R-:W-:Y:S01]  /*2b80*/  LOP3.LUT R10, R15, 0xffffe000, RZ, 0xc0, !PT ;  /* 0xffffe0000f0a7812 */ /* 0x020fe200078ec0ff */
[----:B------:R-:W-:Y:S01]  /*2b90*/  BSSY B1, `(.L_x_41) ;  /* 0x0000008000017945 */ /* 0x000fe20003800000 */
[----:B------:R-:W-:-:S03]  /*2ba0*/  ISETP.GT.AND P0, PT, R0, 0x8, P0 ;  /* 0x000000080000780c */ /* 0x000fc60000704270 */
[----:B------:R-:W-:-:S04]  /*2bb0*/  FMUL R10, R10, R23 ;  /* 0x000000170a0a7220 */ /* 0x000fc80000400000 */
[----:B------:R-:W-:-:S05]  /*2bc0*/  FFMA R29, R29, R22, R10 ;  /* 0x000000161d1d7223 */ /* 0x000fca000000000a */
[----:B------:R-:W-:-:S05]  /*2bd0*/  F2FP.TF32.F32.PACK_B R29, R29 ;  /* 0x0000001dff1d723e */ /* 0x000fca00024050ff */
[----:B------:R0:W-:Y:S01]  /*2be0*/  @P3 STG.E desc[UR56][R4.64+0x24], R29 ;  /* 0x0000241d04003986 */ /* 0x0001e2000c101938 */
[----:B------:R-:W-:Y:S05]  /*2bf0*/  @!P0 BRA `(.L_x_42) ;  /* 0x0000000000048947 */ /* 0x000fea0003800000 */
[----:B------:R0:W5:Y:S02]  /*2c00*/  LDG.E.LTC128B R15, desc[UR56][R6.64+0x20] ;  /* 0x00002038060f7981 */ /* 0x000164000c1e1920 */
.L_x_42:
[----:B------:R-:W-:Y:S05]  /*2c10*/  BSYNC B1 ;  /* 0x0000000000017941 */ /* 0x000fea0003800000 */
.L_x_41:
[----:B-----5:R-:W-:Y:S01]  /*2c20*/  LOP3.LUT R10, R15, 0xffffe000, RZ, 0xc0, !PT ;  /* 0xffffe0000f0a7812 */ /* 0x020fe200078ec0ff */
[----:B------:R-:W-:Y:S01]  /*2c30*/  BSSY B1, `(.L_x_43) ;  /* 0x0000008000017945 */ /* 0x000fe20003800000 */
[----:B------:R-:W-:-:S03]  /*2c40*/  ISETP.GT.AND P1, PT, R0, 0x8, P1 ;  /* 0x000000080000780c */ /* 0x000fc60000f24270 */
[----:B0-----:R-:W-:-:S04]  /*2c50*/  FMUL R11, R10, R23 ;  /* 0x000000170a0b7220 */ /* 0x001fc80000400000 */
[----:B------:R-:W-:-:S05]  /*2c60*/  FFMA R11, R30, R22, R11 ;  /* 0x000000161e0b7223 */ /* 0x000fca000000000b */
[----:B------:R-:W-:-:S05]  /*2c70*/  F2FP.TF32.F32.PACK_B R11, R11 ;  /* 0x0000000bff0b723e */ /* 0x000fca00024050ff */
[----:B------:R0:W-:Y:S01]  /*2c80*/  @P0 STG.E desc[UR56][R8.64+0x20], R11 ;  /* 0x0000200b08000986 */ /* 0x0001e2000c101938 */
[----:B------:R-:W-:Y:S05]  /*2c90*/  @!P1 BRA `(.L_x_44) ;  /* 0x0000000000049947 */ /* 0x000fea0003800000 */
[----:B------:R0:W5:Y:S02]  /*2ca0*/  LDG.E.LTC128B R15, desc[UR56][R6.64+0x24] ;  /* 0x00002438060f7981 */ /* 0x000164000c1e1920 */
.L_x_44:
[----:B------:R-:W-:Y:S05]  /*2cb0*/  BSYNC B1 ;  /* 0x0000000000017941 */ /* 0x000fea0003800000 */
.L_x_43:
        /* <DEDUP_REMOVED lines=10> */
.L_x_46:
[----:B------:R-:W-:Y:S05]  /*2d60*/  BSYNC B1 ;  /* 0x0000000000017941 */ /* 0x000fea0003800000 */
.L_x_45:
[----:B-----5:R-:W-:Y:S01]  /*2d70*/  LOP3.LUT R10, R15, 0xffffe000, RZ, 0xc0, !PT ;  /* 0xffffe0000f0a7812 */ /* 0x020fe200078ec0ff */
[----:B------:R-:W-:Y:S01]  /*2d80*/  BSSY B1, `(.L_x_47) ;  /* 0x0000009000017945 */ /* 0x000fe20003800000 */
[----:B------:R-:W-:-:S03]  /*2d90*/  ISETP.GT.AND P1, PT, R18, 0x11, PT ;  /* 0x000000111200780c */ /* 0x000fc60003f24270 */
[----:B0-----:R-:W-:Y:S01]  /*2da0*/  FMUL R11, R10, R23 ;  /* 0x000000170a0b7220 */ /* 0x001fe20000400000 */
[----:B------:R-:W-:-:S03]  /*2db0*/  ISETP.GT.AND P3, PT, R0, RZ, P1 ;  /* 0x000000ff0000720c */ /* 0x000fc60000f64270 */
[----:B------:R-:W-:-:S05]  /*2dc0*/  FFMA R11, R32, R22, R11 ;  /* 0x00000016200b7223 */ /* 0x000fca000000000b */
[----:B------:R-:W-:-:S05]  /*2dd0*/  F2FP.TF32.F32.PACK_B R11, R11 ;  /* 0x0000000bff0b723e */ /* 0x000fca00024050ff */
[----:B------:R0:W-:Y:S01]  /*2de0*/  @P2 STG.E desc[UR56][R4.64+0x40], R11 ;  /* 0x0000400b04002986 */ /* 0x0001e2000c101938 */
[----:B------:R-:W-:Y:S05]  /*2df0*/  @!P3 BRA `(.L_x_48) ;  /* 0x000000000004b947 */ /* 0x000fea0003800000 */
[----:B------:R0:W5:Y:S02]  /*2e00*/  LDG.E.LTC128B R15, desc[UR56][R2.64+0x44] ;  /* 0x00004438020f7981 */ /* 0x000164000c1e1920 */
.L_x_48:
[----:B------:R-:W-:Y:S05]  /*2e10*/  BSYNC B1 ;  /* 0x0000000000017941 */ /* 0x000fea0003800000 */
.L_x_47:
        /* <DEDUP_REMOVED lines=9> */
.L_x_50:
[----:B------:R-:W-:Y:S05]  /*2eb0*/  BSYNC B1 ;  /* 0x0000000000017941 */ /* 0x000fea0003800000 */
.L_x_49:
        /* <DEDUP_REMOVED lines=9> */
.L_x_52:
[----:B------:R-:W-:Y:S05]  /*2f50*/  BSYNC B1 ;  /* 0x0000000000017941 */ /* 0x000fea0003800000 */
.L_x_51:
        /* <DEDUP_REMOVED lines=10> */
.L_x_54:
[----:B------:R-:W-:Y:S05]  /*3000*/  BSYNC B1 ;  /* 0x0000000000017941 */ /* 0x000fea0003800000 */
.L_x_53:
        /* <DEDUP_REMOVED lines=10> */
.L_x_56:
[----:B------:R-:W-:Y:S05]  /*30b0*/  BSYNC B1 ;  /* 0x0000000000017941 */ /* 0x000fea0003800000 */
.L_x_55:
        /* <DEDUP_REMOVED lines=9> */
.L_x_58:
[----:B------:R-:W-:Y:S05]  /*3150*/  BSYNC B1 ;  /* 0x0000000000017941 */ /* 0x000fea0003800000 */
.L_x_57:
        /* <DEDUP_REMOVED lines=9> */
.L_x_60:
[----:B------:R-:W-:Y:S05]  /*31f0*/  BSYNC B1 ;  /* 0x0000000000017941 */ /* 0x000fea0003800000 */
.L_x_59:
        /* <DEDUP_REMOVED lines=10> */
.L_x_62:
[----:B------:R-:W-:Y:S05]  /*32a0*/  BSYNC B1 ;  /* 0x0000000000017941 */ /* 0x000fea0003800000 */
.L_x_61:
        /* <DEDUP_REMOVED lines=10> */
.L_x_64:
[----:B------:R-:W-:Y:S05]  /*3350*/  BSYNC B1 ;  /* 0x0000000000017941 */ /* 0x000fea0003800000 */
.L_x_63:
        /* <DEDUP_REMOVED lines=9> */
.L_x_66:
[----:B------:R-:W-:Y:S05]  /*33f0*/  BSYNC B1 ;  /* 0x0000000000017941 */ /* 0x000fea0003800000 */
.L_x_65:
        /* <DEDUP_REMOVED lines=9> */
.L_x_68:
[----:B------:R-:W-:Y:S05]  /*3490*/  BSYNC B1 ;  /* 0x0000000000017941 */ /* 0x000fea0003800000 */
.L_x_67:
        /* <DEDUP_REMOVED lines=10> */
.L_x_70:
[----:B------:R-:W-:Y:S05]  /*3540*/  BSYNC B1 ;  /* 0x0000000000017941 */ /* 0x000fea0003800000 */
.L_x_69:
        /* <DEDUP_REMOVED lines=10> */
.L_x_72:
[----:B------:R-:W-:Y:S05]  /*35f0*/  BSYNC B1 ;  /* 0x0000000000017941 */ /* 0x000fea0003800000 */
.L_x_71:
        /* <DEDUP_REMOVED lines=9> */
.L_x_74:
[----:B------:R-:W-:Y:S05]  /*3690*/  BSYNC B1 ;  /* 0x0000000000017941 */ /* 0x000fea0003800000 */
.L_x_73:
        /* <DEDUP_REMOVED lines=9> */
.L_x_76:
[----:B------:R-:W-:Y:S05]  /*3730*/  BSYNC B1 ;  /* 0x0000000000017941 */ /* 0x000fea0003800000 */
.L_x_75:
        /* <DEDUP_REMOVED lines=10> */
.L_x_78:
[----:B------:R-:W-:Y:S05]  /*37e0*/  BSYNC B1 ;  /* 0x0000000000017941 */ /* 0x000fea0003800000 */
.L_x_77:
        /* <DEDUP_REMOVED lines=10> */
.L_x_80:
[----:B------:R-:W-:Y:S05]  /*3890*/  BSYNC B1 ;  /* 0x0000000000017941 */ /* 0x000fea0003800000 */
.L_x_79:
        /* <DEDUP_REMOVED lines=9> */
.L_x_82:
[----:B------:R-:W-:Y:S05]  /*3930*/  BSYNC B1 ;  /* 0x0000000000017941 */ /* 0x000fea0003800000 */
.L_x_81:
        /* <DEDUP_REMOVED lines=9> */
.L_x_84:
[----:B------:R-:W-:Y:S05]  /*39d0*/  BSYNC B1 ;  /* 0x0000000000017941 */ /* 0x000fea0003800000 */
.L_x_83:
        /* <DEDUP_REMOVED lines=10> */
.L_x_86:
[----:B------:R-:W-:Y:S05]  /*3a80*/  BSYNC B1 ;  /* 0x0000000000017941 */ /* 0x000fea0003800000 */
.L_x_85:
        /* <DEDUP_REMOVED lines=10> */
.L_x_88:
[----:B------:R-:W-:Y:S05]  /*3b30*/  BSYNC B1 ;  /* 0x0000000000017941 */ /* 0x000fea0003800000 */
.L_x_87:
[----:B01---5:R-:W-:Y:S01]  /*3b40*/  LOP3.LUT R2, R15, 0xffffe000, RZ, 0xc0, !PT ;  /* 0xffffe0000f027812 */ /* 0x023fe200078ec0ff */
        /* <DEDUP_REMOVED lines=8> */
.L_x_90:
[----:B------:R-:W-:Y:S05]  /*3bd0*/  BSYNC B1 ;  /* 0x0000000000017941 */ /* 0x000fea0003800000 */
.L_x_89:
[----:B-----5:R-:W-:Y:S01]  /*3be0*/  LOP3.LUT R2, R15, 0xffffe000, RZ, 0xc0, !PT ;  /* 0xffffe0000f027812 */ /* 0x020fe200078ec0ff */
[----:B------:R-:W-:Y:S01]  /*3bf0*/  BSSY B1, `(.L_x_91) ;  /* 0x000000a000017945 */ /* 0x000fe20003800000 */
[----:B------:R-:W-:-:S03]  /*3c00*/  ISETP.GT.AND P1, PT, R0, 0x8, P1 ;  /* 0x000000080000780c */ /* 0x000fc60000f24270 */
[----:B------:R-:W-:Y:S01]  /*3c10*/  FMUL R3, R2, R23 ;  /* 0x0000001702037220 */ /* 0x000fe20000400000 */
[----:B------:R-:W-:-:S03]  /*3c20*/  @P0 IMAD.MOV.U32 R2, RZ, RZ, R8 ;  /* 0x000000ffff020224 */ /* 0x000fc600078e0008 */
[----:B0-2---:R-:W-:Y:S01]  /*3c30*/  FFMA R5, R54, R22, R3 ;  /* 0x0000001636057223 */ /* 0x005fe20000000003 */
[----:B------:R-:W-:-:S04]  /*3c40*/  @P0 IMAD.MOV.U32 R3, RZ, RZ, R9 ;  /* 0x000000ffff030224 */ /* 0x000fc800078e0009 */
[----:B------:R-:W-:-:S05]  /*3c50*/  F2FP.TF32.F32.PACK_B R5, R5 ;  /* 0x00000005ff05723e */ /* 0x000fca00024050ff */
[----:B------:R0:W-:Y:S01]  /*3c60*/  @P0 STG.E desc[UR56][R2.64+0xe0], R5 ;  /* 0x0000e00502000986 */ /* 0x0001e2000c101938 */
[----:B------:R-:W-:Y:S05]  /*3c70*/  @!P1 BRA `(.L_x_92) ;  /* 0x0000000000049947 */ /* 0x000fea0003800000 */
[----:B------:R2:W5:Y:S02]  /*3c80*/  LDG.E.LTC128B R15, desc[UR56][R6.64+0xe4] ;  /* 0x0000e438060f7981 */ /* 0x000564000c1e1920 */
.L_x_92:
[----:B------:R-:W-:Y:S05]  /*3c90*/  BSYNC B1 ;  /* 0x0000000000017941 */ /* 0x000fea0003800000 */
.L_x_91:
[----:B------:R-:W-:Y:S05]  /*3ca0*/  @!P1 BRA `(.L_x_93) ;  /* 0x0000000800709947 */ /* 0x000fea0003800000 */
[----:B-----5:R-:W-:-:S05]  /*3cb0*/  LOP3.LUT R0, R15, 0xffffe000, RZ, 0xc0, !PT ;  /* 0xffffe0000f007812 */ /* 0x020fca00078ec0ff */
[----:B------:R-:W-:-:S04]  /*3cc0*/  FMUL R0, R0, R23 ;  /* 0x0000001700007220 */ /* 0x000fc80000400000 */
[----:B------:R-:W-:-:S05]  /*3cd0*/  FFMA R55, R55, R22, R0 ;  /* 0x0000001637377223 */ /* 0x000fca0000000000 */
[----:B------:R-:W-:-:S05]  /*3ce0*/  F2FP.TF32.F32.PACK_B R55, R55 ;  /* 0x00000037ff37723e */ /* 0x000fca00024050ff */
[----:B------:R0:W-:Y:S01]  /*3cf0*/  STG.E desc[UR56][R8.64+0xe4], R55 ;  /* 0x0000e43708007986 */ /* 0x0001e2000c101938 */
[----:B------:R-:W-:Y:S05]  /*3d00*/  BRA `(.L_x_93) ;  /* 0x0000000800587947 */ /* 0x000fea0003800000 */
.L_x_32:
[----:B------:R-:W-:Y:S01]  /*3d10*/  ULDC.64 UR4, c[0x0][0x5c0] ;  /* 0x0001700000047ab9 */ /* 0x000fe20000000a00 */
[-C--:B------:R-:W-:Y:S01]  /*3d20*/  FMUL R7, R24, R22.reuse ;  /* 0x0000001618077220 */ /* 0x080fe20000400000 */
[----:B------:R-:W-:Y:S01]  /*3d30*/  LEA R2, P1, R20, UR4, 0x2 ;  /* 0x0000000414027c11 */ /* 0x000fe2000f8210ff */
[-C--:B------:R-:W-:Y:S01]  /*3d40*/  FMUL R25, R25, R22.reuse ;  /* 0x0000001619197220 */ /* 0x080fe20000400000 */
[----:B------:R-:W-:Y:S01]  /*3d50*/  ISETP.GT.AND P3, PT, R18, 0x1, PT ;  /* 0x000000011200780c */ /* 0x000fe20003f64270 */
[-C--:B------:R-:W-:Y:S01]  /*3d60*/  FMUL R9, R26, R22.reuse ;  /* 0x000000161a097220 */ /* 0x080fe20000400000 */
[----:B------:R-:W-:Y:S01]  /*3d70*/  F2FP.TF32.F32.PACK_B R7, R7 ;  /* 0x00000007ff07723e */ /* 0x000fe200024050ff */
[-C--:B------:R-:W-:Y:S01]  /*3d80*/  FMUL R27, R27, R22.reuse ;  /* 0x000000161b1b7220 */ /* 0x080fe20000400000 */
[----:B------:R-:W-:Y:S01]  /*3d90*/  LEA.HI.X R3, R20, UR5, R5, 0x2, P1 ;  /* 0x0000000514037c11 */ /* 0x000fe200088f1405 */
[-C--:B------:R-:W-:Y:S01]  /*3da0*/  FMUL R29, R29, R22.reuse ;  /* 0x000000161d1d7220 */ /* 0x080fe20000400000 */
[----:B------:R-:W-:Y:S01]  /*3db0*/  ISETP.GT.AND P1, PT, R0, RZ, P3 ;  /* 0x000000ff0000720c */ /* 0x000fe20001f24270 */
[-C--:B------:R-:W-:Y:S01]  /*3dc0*/  FMUL R11, R30, R22.reuse ;  /* 0x000000161e0b7220 */ /* 0x080fe20000400000 */
[----:B------:R-:W-:Y:S01]  /*3dd0*/  F2FP.TF32.F32.PACK_B R25, R25 ;  /* 0x00000019ff19723e */ /* 0x000fe200024050ff */
[----:B------:R0:W-:Y:S01]  /*3de0*/  @P2 STG.E desc[UR56][R2.64], R7 ;  /* 0x0000000702002986 */ /* 0x0001e2000c101938 */
[----:B------:R-:W-:Y:S01]  /*3df0*/  ISETP.GT.AND P2, PT, R0, 0x8, P0 ;  /* 0x000000080000780c */ /* 0x000fe20000744270 */
[-C--:B------:R-:W-:Y:S01]  /*3e00*/  FMUL R31, R31, R22.reuse ;  /* 0x000000161f1f7220 */ /* 0x080fe20000400000 */
[----:B------:R-:W-:Y:S01]  /*3e10*/  ISETP.GT.AND P0, PT, R18, 0x8, PT ;  /* 0x000000081200780c */ /* 0x000fe20003f04270 */
[-C--:B------:R-:W-:Y:S01]  /*3e20*/  FMUL R33, R33, R22.reuse ;  /* 0x0000001621217220 */ /* 0x080fe20000400000 */
[----:B------:R-:W-:Y:S01]  /*3e30*/  SHF.L.U64.HI R5, R61, 0x2, R60 ;  /* 0x000000023d057819 */ /* 0x000fe2000001023c */
[----:B------:R-:W-:Y:S01]  /*3e40*/  FMUL R35, R35, R22 ;  /* 0x0000001623237220 */ /* 0x000fe20000400000 */
[----:B------:R-:W-:Y:S01]  /*3e50*/  LEA R4, P4, R61, R2, 0x2 ;  /* 0x000000023d047211 */ /* 0x000fe200078810ff */
[-C--:B------:R-:W-:Y:S01]  /*3e60*/  FMUL R37, R37, R22.reuse ;  /* 0x0000001625257220 */ /* 0x080fe20000400000 */
[C---:B------:R-:W-:Y:S01]  /*3e70*/  ISETP.GT.AND P3, PT, R0.reuse, 0x8, P3 ;  /* 0x000000080000780c */ /* 0x040fe20001f64270 */
[----:B------:R-:W-:Y:S01]  /*3e80*/  @P1 STG.E desc[UR56][R2.64+0x4], R25 ;  /* 0x0000041902001986 */ /* 0x000fe2000c101938 */
[----:B------:R-:W-:Y:S01]  /*3e90*/  ISETP.GT.AND P5, PT, R0, RZ, P0 ;  /* 0x000000ff0000720c */ /* 0x000fe200007a4270 */
[----:B------:R-:W-:Y:S01]  /*3ea0*/  IMAD.X R5, R5, 0x1, R3, P4 ;  /* 0x0000000105057824 */ /* 0x000fe200020e0603 */
[----:B------:R-:W-:Y:S01]  /*3eb0*/  F2FP.TF32.F32.PACK_B R9, R9 ;  /* 0x00000009ff09723e */ /* 0x000fe200024050ff */
[-C--:B0-----:R-:W-:Y:S01]  /*3ec0*/  FMUL R7, R28, R22.reuse ;  /* 0x000000161c077220 */ /* 0x081fe20000400000 */
[----:B------:R-:W-:Y:S01]  /*3ed0*/  ISETP.GT.AND P1, PT, R18, 0x9, PT ;  /* 0x000000091200780c */ /* 0x000fe20003f24270 */
[-C--:B------:R-:W-:Y:S01]  /*3ee0*/  FMUL R39, R39, R22.reuse ;  /* 0x0000001627277220 */ /* 0x080fe20000400000 */
[----:B------:R-:W-:Y:S01]  /*3ef0*/  F2FP.TF32.F32.PACK_B R27, R27 ;  /* 0x0000001bff1b723e */ /* 0x000fe200024050ff */
[----:B------:R0:W-:Y:S01]  /*3f00*/  @P2 STG.E desc[UR56][R4.64], R9 ;  /* 0x0000000904002986 */ /* 0x0001e2000c101938 */
[----:B------:R-:W-:Y:S01]  /*3f10*/  F2FP.TF32.F32.PACK_B R7, R7 ;  /* 0x00000007ff07723e */ /* 0x000fe200024050ff */
[-C--:B------:R-:W-:Y:S01]  /*3f20*/  FMUL R41, R41, R22.reuse ;  /* 0x0000001629297220 */ /* 0x080fe20000400000 */
[C---:B------:R-:W-:Y:S01]  /*3f30*/  ISETP.GT.AND P4, PT, R0.reuse, RZ, P1 ;  /* 0x000000ff0000720c */ /* 0x040fe20000f84270 */
[----:B------:R-:W-:Y:S01]  /*3f40*/  @P3 STG.E desc[UR56][R4.64+0x4], R27 ;  /* 0x0000041b04003986 */ /* 0x000fe2000c101938 */
[----:B------:R-:W-:Y:S01]  /*3f50*/  ISETP.GT.AND P2, PT, R0, 0x8, P0 ;  /* 0x000000080000780c */ /* 0x000fe20000744270 */
[-C--:B------:R-:W-:Y:S01]  /*3f60*/  FMUL R43, R43, R22.reuse ;  /* 0x000000162b2b7220 */ /* 0x080fe20000400000 */
[----:B------:R-:W-:Y:S01]  /*3f70*/  ISETP.GT.AND P0, PT, R18, 0x10, PT ;  /* 0x000000101200780c */ /* 0x000fe20003f04270 */
[----:B------:R1:W-:Y:S01]  /*3f80*/  @P5 STG.E desc[UR56][R2.64+0x20], R7 ;  /* 0x0000200702005986 */ /* 0x0003e2000c101938 */
[C---:B------:R-:W-:Y:S01]  /*3f90*/  ISETP.GT.AND P3, PT, R0.reuse, 0x8, P1 ;  /* 0x000000080000780c */ /* 0x040fe20000f64270 */
[-C--:B------:R-:W-:Y:S01]  /*3fa0*/  FMUL R45, R45, R22.reuse ;  /* 0x000000162d2d7220 */ /* 0x080fe20000400000 */
[----:B------:R-:W-:Y:S01]  /*3fb0*/  ISETP.GT.AND P5, PT, R0, RZ, P0 ;  /* 0x000000ff0000720c */ /* 0x000fe200007a4270 */
[-C--:B0-----:R-:W-:Y:S01]  /*3fc0*/  FMUL R9, R34, R22.reuse ;  /* 0x0000001622097220 */ /* 0x081fe20000400000 */
[----:B------:R-:W-:Y:S01]  /*3fd0*/  F2FP.TF32.F32.PACK_B R29, R29 ;  /* 0x0000001dff1d723e */ /* 0x000fe200024050ff */
[-C--:B------:R-:W-:Y:S01]  /*3fe0*/  FMUL R47, R47, R22.reuse ;  /* 0x000000162f2f7220 */ /* 0x080fe20000400000 */
[----:B------:R-:W-:Y:S01]  /*3ff0*/  F2FP.TF32.F32.PACK_B R11, R11 ;  /* 0x0000000bff0b723e */ /* 0x000fe200024050ff */
[-C--:B------:R-:W-:Y:S01]  /*4000*/  FMUL R49, R49, R22.reuse ;  /* 0x0000001631317220 */ /* 0x080fe20000400000 */
[----:B------:R-:W-:Y:S01]  /*4010*/  ISETP.GT.AND P1, PT, R18, 0x11, PT ;  /* 0x000000111200780c */ /* 0x000fe20003f24270 */
[----:B------:R-:W-:Y:S01]  /*4020*/  @P4 STG.E desc[UR56][R2.64+0x24], R29 ;  /* 0x0000241d02004986 */ /* 0x000fe2000c101938 */
[----:B------:R-:W-:Y:S01]  /*4030*/  F2FP.TF32.F32.PACK_B R31, R31 ;  /* 0x0000001fff1f723e */ /* 0x000fe200024050ff */
[-C--:B-1----:R-:W-:Y:S01]  /*4040*/  FMUL R7, R32, R22.reuse ;  /* 0x0000001620077220 */ /* 0x082fe20000400000 */
[C---:B------:R-:W-:Y:S01]  /*4050*/  ISETP.GT.AND P4, PT, R0.reuse, RZ, P1 ;  /* 0x000000ff0000720c */ /* 0x040fe20000f84270 */
[----:B------:R0:W-:Y:S01]  /*4060*/  @P2 STG.E desc[UR56][R4.64+0x20], R11 ;  /* 0x0000200b04002986 */ /* 0x0001e2000c101938 */
[----:B------:R-:W-:Y:S01]  /*4070*/  ISETP.GT.AND P2, PT, R0, 0x8, P0 ;  /* 0x000000080000780c */ /* 0x000fe20000744270 */
[-C--:B------:R-:W-:Y:S01]  /*4080*/  FMUL R51, R51, R22.reuse ;  /* 0x0000001633337220 */ /* 0x080fe20000400000 */
[----:B------:R-:W-:Y:S01]  /*4090*/  F2FP.TF32.F32.PACK_B R7, R7 ;  /* 0x00000007ff07723e */ /* 0x000fe200024050ff */
[----:B------:R-:W-:Y:S01]  /*40a0*/  @P3 STG.E desc[UR56][R4.64+0x24], R31 ;  /* 0x0000241f04003986 */ /* 0x000fe2000c101938 */
[----:B------:R-:W-:Y:S01]  /*40b0*/  ISETP.GT.AND P0, PT, R18, 0x18, PT ;  /* 0x000000181200780c */ /* 0x000fe20003f04270 */
[-C--:B------:R-:W-:Y:S01]  /*40c0*/  FMUL R13, R52, R22.reuse ;  /* 0x00000016340d7220 */ /* 0x080fe20000400000 */
[C---:B------:R-:W-:Y:S01]  /*40d0*/  ISETP.GT.AND P3, PT, R0.reuse, 0x8, P1 ;  /* 0x000000080000780c */ /* 0x040fe20000f64270 */
[----:B------:R1:W-:Y:S01]  /*40e0*/  @P5 STG.E desc[UR56][R2.64+0x40], R7 ;  /* 0x0000400702005986 */ /* 0x0003e2000c101938 */
[----:B------:R-:W-:Y:S01]  /*40f0*/  ISETP.GT.AND P5, PT, R0, RZ, P0 ;  /* 0x000000ff0000720c */ /* 0x000fe200007a4270 */
[-C--:B------:R-:W-:Y:S01]  /*4100*/  FMUL R53, R53, R22.reuse ;  /* 0x0000001635357220 */ /* 0x080fe20000400000 */
[----:B------:R-:W-:Y:S01]  /*4110*/  F2FP.TF32.F32.PACK_B R33, R33 ;  /* 0x00000021ff21723e */ /* 0x000fe200024050ff */
[-C--:B0-----:R-:W-:Y:S01]  /*4120*/  FMUL R11, R38, R22.reuse ;  /* 0x00000016260b7220 */ /* 0x081fe20000400000 */
[----:B------:R-:W-:Y:S01]  /*4130*/  F2FP.TF32.F32.PACK_B R9, R9 ;  /* 0x00000009ff09723e */ /* 0x000fe200024050ff */
[-C--:B------:R-:W-:Y:S01]  /*4140*/  FMUL R15, R54, R22.reuse ;  /* 0x00000016360f7220 */ /* 0x080fe20000400000 */
[----:B------:R-:W-:Y:S01]  /*4150*/  ISETP.GT.AND P1, PT, R18, 0x19, PT ;  /* 0x000000191200780c */ /* 0x000fe20003f24270 */
[----:B------:R-:W-:Y:S01]  /*4160*/  @P4 STG.E desc[UR56][R2.64+0x44], R33 ;  /* 0x0000442102004986 */ /* 0x000fe2000c101938 */
[----:B------:R-:W-:Y:S01]  /*4170*/  F2FP.TF32.F32.PACK_B R35, R35 ;  /* 0x00000023ff23723e */ /* 0x000fe200024050ff */
[-C--:B------:R-:W-:Y:S01]  /*4180*/  FMUL R55, R55, R22.reuse ;  /* 0x0000001637377220 */ /* 0x080fe20000400000 */
[----:B------:R-:W-:Y:S01]  /*4190*/  ISETP.GT.AND P4, PT, R0, RZ, P1 ;  /* 0x000000ff0000720c */ /* 0x000fe20000f84270 */
[----:B-1----:R-:W-:Y:S01]  /*41a0*/  FMUL R7, R36, R22 ;  /* 0x0000001624077220 */ /* 0x002fe20000400000 */
[----:B------:R0:W-:Y:S01]  /*41b0*/  @P2 STG.E desc[UR56][R4.64+0x40], R9 ;  /* 0x0000400904002986 */ /* 0x0001e2000c101938 */
[----:B------:R-:W-:-:S02]  /*41c0*/  ISETP.GT.AND P2, PT, R0, 0x8, P0 ;  /* 0x000000080000780c */ /* 0x000fc40000744270 */
[----:B------:R-:W-:Y:S01]  /*41d0*/  ISETP.GT.AND P0, PT, R18, 0x20, PT ;  /* 0x000000201200780c */ /* 0x000fe20003f04270 */
[----:B------:R-:W-:Y:S01]  /*41e0*/  @P3 STG.E desc[UR56][R4.64+0x44], R35 ;  /* 0x0000442304003986 */ /* 0x000fe2000c101938 */
[----:B------:R-:W-:Y:S02]  /*41f0*/  F2FP.TF32.F32.PACK_B R7, R7 ;  /* 0x00000007ff07723e */ /* 0x000fe400024050ff */
[C---:B------:R-:W-:Y:S02]  /*4200*/  ISETP.GT.AND P3, PT, R0.reuse, 0x8, P1 ;  /* 0x000000080000780c */ /* 0x040fe40000f64270 */
[----:B------:R-:W-:Y:S01]  /*4210*/  F2FP.TF32.F32.PACK_B R37, R37 ;  /* 0x00000025ff25723e */ /* 0x000fe200024050ff */
[----:B------:R1:W-:Y:S01]  /*4220*/  @P5 STG.E desc[UR56][R2.64+0x60], R7 ;  /* 0x0000600702005986 */ /* 0x0003e2000c101938 */
[----:B------:R-:W-:Y:S01]  /*4230*/  ISETP.GT.AND P5, PT, R0, RZ, P0 ;  /* 0x000000ff0000720c */ /* 0x000fe200007a4270 */
[----:B0-----:R-:W-:Y:S01]  /*4240*/  FMUL R9, R42, R22 ;  /* 0x000000162a097220 */ /* 0x001fe20000400000 */
[----:B------:R-:W-:Y:S01]  /*4250*/  F2FP.TF32.F32.PACK_B R11, R11 ;  /* 0x0000000bff0b723e */ /* 0x000fe200024050ff */
[----:B------:R-:W-:Y:S01]  /*4260*/  @P4 STG.E desc[UR56][R2.64+0x64], R37 ;  /* 0x0000642502004986 */ /* 0x000fe2000c101938 */
[----:B------:R-:W-:-:S02]  /*4270*/  F2FP.TF32.F32.PACK_B R39, R39 ;  /* 0x00000027ff27723e */ /* 0x000fc400024050ff */
[----:B------:R-:W-:Y:S01]  /*4280*/  ISETP.GT.AND P1, PT, R18, 0x21, PT ;  /* 0x000000211200780c */ /* 0x000fe20003f24270 */
[----:B------:R0:W-:Y:S01]  /*4290*/  @P2 STG.E desc[UR56][R4.64+0x60], R11 ;  /* 0x0000600b04002986 */ /* 0x0001e2000c101938 */
[C---:B------:R-:W-:Y:S02]  /*42a0*/  ISETP.GT.AND P0, PT, R0.reuse, 0x8, P0 ;  /* 0x000000080000780c */ /* 0x040fe40000704270 */
[----:B------:R-:W-:Y:S01]  /*42b0*/  ISETP.GT.AND P2, PT, R0, RZ, P1 ;  /* 0x000000ff0000720c */ /* 0x000fe20000f44270 */
[----:B-1----:R-:W-:Y:S01]  /*42c0*/  FMUL R7, R40, R22 ;  /* 0x0000001628077220 */ /* 0x002fe20000400000 */
[----:B------:R-:W-:Y:S01]  /*42d0*/  @P3 STG.E desc[UR56][R4.64+0x64], R39 ;  /* 0x0000642704003986 */ /* 0x000fe2000c101938 */
[----:B------:R-:W-:Y:S02]  /*42e0*/  ISETP.GT.AND P1, PT, R0, 0x8, P1 ;  /* 0x000000080000780c */ /* 0x000fe40000f24270 */
[----:B------:R-:W-:Y:S02]  /*42f0*/  ISETP.GT.AND P4, PT, R18, 0x29, PT ;  /* 0x000000291200780c */ /* 0x000fe40003f84270 */
[----:B------:R-:W-:-:S02]  /*4300*/  F2FP.TF32.F32.PACK_B R7, R7 ;  /* 0x00000007ff07723e */ /* 0x000fc400024050ff */
[----:B------:R-:W-:Y:S01]  /*4310*/  ISETP.GT.AND P6, PT, R0, RZ, P4 ;  /* 0x000000ff0000720c */ /* 0x000fe200027c4270 */
[----:B0-----:R-:W-:Y:S01]  /*4320*/  FMUL R11, R50, R22 ;  /* 0x00000016320b7220 */ /* 0x001fe20000400000 */
[----:B------:R-:W-:Y:S01]  /*4330*/  F2FP.TF32.F32.PACK_B R41, R41 ;  /* 0x00000029ff29723e */ /* 0x000fe200024050ff */
[----:B------:R0:W-:Y:S01]  /*4340*/  @P5 STG.E desc[UR56][R2.64+0x80], R7 ;  /* 0x0000800702005986 */ /* 0x0001e2000c101938 */
[----:B------:R-:W-:Y:S02]  /*4350*/  ISETP.GT.AND P5, PT, R18, 0x28, PT ;  /* 0x000000281200780c */ /* 0x000fe40003fa4270 */
[----:B------:R-:W-:Y:S01]  /*4360*/  F2FP.TF32.F32.PACK_B R9, R9 ;  /* 0x00000009ff09723e */ /* 0x000fe200024050ff */
[----:B------:R-:W-:Y:S01]  /*4370*/  @P2 STG.E desc[UR56][R2.64+0x84], R41 ;  /* 0x0000842902002986 */ /* 0x000fe2000c101938 */
[----:B------:R-:W-:Y:S02]  /*4380*/  ISETP.GT.AND P3, PT, R0, RZ, P5 ;  /* 0x000000ff0000720c */ /* 0x000fe40002f64270 */
[----:B------:R-:W-:Y:S01]  /*4390*/  F2FP.TF32.F32.PACK_B R43, R43 ;  /* 0x0000002bff2b723e */ /* 0x000fe200024050ff */
[----:B------:R1:W-:Y:S01]  /*43a0*/  @P0 STG.E desc[UR56][R4.64+0x80], R9 ;  /* 0x0000800904000986 */ /* 0x0003e2000c101938 */
[----:B------:R-:W-:-:S02]  /*43b0*/  F2FP.TF32.F32.PACK_B R45, R45 ;  /* 0x0000002dff2d723e */ /* 0x000fc400024050ff */
[----:B------:R-:W-:Y:S01]  /*43c0*/  ISETP.GT.AND P5, PT, R0, 0x8, P5 ;  /* 0x000000080000780c */ /* 0x000fe20002fa4270 */
[-C--:B0-----:R-:W-:Y:S01]  /*43d0*/  FMUL R7, R44, R22.reuse ;  /* 0x000000162c077220 */ /* 0x081fe20000400000 */
[----:B------:R-:W-:Y:S01]  /*43e0*/  @P1 STG.E desc[UR56][R4.64+0x84], R43 ;  /* 0x0000842b04001986 */ /* 0x000fe2000c101938 */
[----:B------:R-:W-:Y:S02]  /*43f0*/  ISETP.GT.AND P4, PT, R0, 0x8, P4 ;  /* 0x000000080000780c */ /* 0x000fe40002784270 */
[----:B------:R-:W-:Y:S02]  /*4400*/  ISETP.GT.AND P2, PT, R18, 0x31, PT ;  /* 0x000000311200780c */ /* 0x000fe40003f44270 */
[----:B------:R-:W-:Y:S01]  /*4410*/  F2FP.TF32.F32.PACK_B R7, R7 ;  /* 0x00000007ff07723e */ /* 0x000fe200024050ff */
[----:B-1----:R-:W-:Y:S01]  /*4420*/  FMUL R9, R46, R22 ;  /* 0x000000162e097220 */ /* 0x002fe20000400000 */
[----:B------:R-:W-:-:S03]  /*4430*/  F2FP.TF32.F32.PACK_B R47, R47 ;  /* 0x0000002fff2f723e */ /* 0x000fc600024050ff */
[----:B------:R0:W-:Y:S01]  /*4440*/  @P3 STG.E desc[UR56][R2.64+0xa0], R7 ;  /* 0x0000a00702003986 */ /* 0x0001e2000c101938 */
[----:B------:R-:W-:Y:S02]  /*4450*/  ISETP.GT.AND P3, PT, R18, 0x30, PT ;  /* 0x000000301200780c */ /* 0x000fe40003f64270 */
[----:B------:R-:W-:Y:S01]  /*4460*/  F2FP.TF32.F32.PACK_B R9, R9 ;  /* 0x00000009ff09723e */ /* 0x000fe200024050ff */
[----:B------:R-:W-:Y:S01]  /*4470*/  @P6 STG.E desc[UR56][R2.64+0xa4], R45 ;  /* 0x0000a42d02006986 */ /* 0x000fe2000c101938 */
[----:B------:R-:W-:Y:S02]  /*4480*/  ISETP.GT.AND P6, PT, R0, RZ, P3 ;  /* 0x000000ff0000720c */ /* 0x000fe40001fc4270 */
[C---:B------:R-:W-:Y:S01]  /*4490*/  ISETP.GT.AND P1, PT, R18.reuse, 0x38, PT ;  /* 0x000000381200780c */ /* 0x040fe20003f24270 */
[----:B------:R-:W-:Y:S01]  /*44a0*/  @P5 STG.E desc[UR56][R4.64+0xa0], R9 ;  /* 0x0000a00904005986 */ /* 0x000fe2000c101938 */
[----:B------:R-:W-:Y:S02]  /*44b0*/  ISETP.GT.AND P0, PT, R18, 0x39, PT ;  /* 0x000000391200780c */ /* 0x000fe40003f04270 */
[----:B------:R-:W-:Y:S01]  /*44c0*/  ISETP.GT.AND P5, PT, R0, RZ, P2 ;  /* 0x000000ff0000720c */ /* 0x000fe200017a4270 */
[----:B0-----:R-:W-:Y:S01]  /*44d0*/  FMUL R7, R48, R22 ;  /* 0x0000001630077220 */ /* 0x001fe20000400000 */
[C---:B------:R-:W-:Y:S01]  /*44e0*/  ISETP.GT.AND P3, PT, R0.reuse, 0x8, P3 ;  /* 0x000000080000780c */ /* 0x040fe20001f64270 */
[----:B------:R-:W-:Y:S01]  /*44f0*/  @P4 STG.E desc[UR56][R4.64+0xa4], R47 ;  /* 0x0000a42f04004986 */ /* 0x000fe2000c101938 */
[----:B------:R-:W-:-:S02]  /*4500*/  ISETP.GT.AND P2, PT, R0, 0x8, P2 ;  /* 0x000000080000780c */ /* 0x000fc40001744270 */
[----:B------:R-:W-:Y:S02]  /*4510*/  F2FP.TF32.F32.PACK_B R7, R7 ;  /* 0x00000007ff07723e */ /* 0x000fe400024050ff */
[C---:B------:R-:W-:Y:S02]  /*4520*/  ISETP.GT.AND P4, PT, R0.reuse, RZ, P1 ;  /* 0x000000ff0000720c */ /* 0x040fe40000f84270 */
[C---:B------:R-:W-:Y:S01]  /*4530*/  ISETP.GT.AND P1, PT, R0.reuse, 0x8, P1 ;  /* 0x000000080000780c */ /* 0x040fe20000f24270 */
[----:B------:R-:W-:Y:S01]  /*4540*/  @P6 STG.E desc[UR56][R2.64+0xc0], R7 ;  /* 0x0000c00702006986 */ /* 0x000fe2000c101938 */
[----:B------:R-:W-:Y:S02]  /*4550*/  ISETP.GT.AND P6, PT, R0, RZ, P0 ;  /* 0x000000ff0000720c */ /* 0x000fe400007c4270 */
[----:B------:R-:W-:Y:S02]  /*4560*/  F2FP.TF32.F32.PACK_B R49, R49 ;  /* 0x00000031ff31723e */ /* 0x000fe400024050ff */
[----:B------:R-:W-:-:S02]  /*4570*/  F2FP.TF32.F32.PACK_B R11, R11 ;  /* 0x0000000bff0b723e */ /* 0x000fc400024050ff */
[----:B------:R-:W-:Y:S01]  /*4580*/  F2FP.TF32.F32.PACK_B R51, R51 ;  /* 0x00000033ff33723e */ /* 0x000fe200024050ff */
[----:B------:R-:W-:Y:S01]  /*4590*/  @P5 STG.E desc[UR56][R2.64+0xc4], R49 ;  /* 0x0000c43102005986 */ /* 0x000fe2000c101938 */
[----:B------:R-:W-:Y:S02]  /*45a0*/  ISETP.GT.AND P0, PT, R0, 0x8, P0 ;  /* 0x000000080000780c */ /* 0x000fe40000704270 */
[----:B------:R-:W-:Y:S01]  /*45b0*/  F2FP.TF32.F32.PACK_B R13, R13 ;  /* 0x0000000dff0d723e */ /* 0x000fe200024050ff */
[----:B------:R-:W-:Y:S01]  /*45c0*/  @P3 STG.E desc[UR56][R4.64+0xc0], R11 ;  /* 0x0000c00b04003986 */ /* 0x000fe2000c101938 */
[----:B------:R-:W-:Y:S02]  /*45d0*/  F2FP.TF32.F32.PACK_B R53, R53 ;  /* 0x00000035ff35723e */ /* 0x000fe400024050ff */
[----:B------:R-:W-:Y:S01]  /*45e0*/  F2FP.TF32.F32.PACK_B R15, R15 ;  /* 0x0000000fff0f723e */ /* 0x000fe200024050ff */
[----:B------:R-:W-:Y:S01]  /*45f0*/  @P2 STG.E desc[UR56][R4.64+0xc4], R51 ;  /* 0x0000c43304002986 */ /* 0x000fe2000c101938 */
[----:B------:R-:W-:-:S03]  /*4600*/  F2FP.TF32.F32.PACK_B R55, R55 ;  /* 0x00000037ff37723e */ /* 0x000fc600024050ff */
[----:B------:R-:W-:Y:S04]  /*4610*/  @P4 STG.E desc[UR56][R2.64+0xe0], R13 ;  /* 0x0000e00d02004986 */ /* 0x000fe8000c101938 */
[----:B------:R0:W-:Y:S02]  /*4620*/  @P6 STG.E desc[UR56][R2.64+0xe4], R53 ;  /* 0x0000e43502006986 */ /* 0x0001e4000c101938 */
[----:B0-----:R-:W-:Y:S02]  /*4630*/  @P1 IMAD.MOV.U32 R2, RZ, RZ, R4 ;  /* 0x000000ffff021224 */ /* 0x001fe400078e0004 */
[----:B------:R-:W-:-:S05]  /*4640*/  @P1 IMAD.MOV.U32 R3, RZ, RZ, R5 ;  /* 0x000000ffff031224 */ /* 0x000fca00078e0005 */
[----:B------:R0:W-:Y:S04]  /*4650*/  @P1 STG.E desc[UR56][R2.64+0xe0], R15 ;  /* 0x0000e00f02001986 */ /* 0x0001e8000c101938 */
[----:B------:R0:W-:Y:S02]  /*4660*/  @P0 STG.E desc[UR56][R4.64+0xe4], R55 ;  /* 0x0000e43704000986 */ /* 0x0001e4000c101938 */
.L_x_93:
[----:B------:R-:W-:Y:S05]  /*4670*/  BSYNC B0 ;  /* 0x0000000000007941 */ /* 0x000fea0003800000 */
.L_x_31:
[----:B0-----:R-:W-:Y:S01]  /*4680*/  IMAD.U32 R2, RZ, RZ, UR54 ;  /* 0x00000036ff027e24 */ /* 0x001fe2000f8e00ff */
[----:B------:R-:W-:Y:S01]  /*4690*/  ULDC.64 UR4, c[0x0][0x650] ;  /* 0x0001940000047ab9 */ /* 0x000fe20000000a00 */
[----:B------:R-:W-:Y:S01]  /*46a0*/  IMAD.U32 R3, RZ, RZ, UR55 ;  /* 0x00000037ff037e24 */ /* 0x000fe2000f8e00ff */
[----:B------:R0:W-:Y:S01]  /*46b0*/  SYNCS.ARRIVE.TRANS64.A1T0 RZ, [R64+UR52], RZ ;  /* 0x000000ff40ff79a7 */ /* 0x0001e20008100034 */
[----:B------:R-:W-:Y:S01]  /*46c0*/  PRMT R0, RZ, 0x7610, R0 ;  /* 0x00007610ff007816 */ /* 0x000fe20000000000 */
[----:B------:R-:W-:Y:S01]  /*46d0*/  IMAD.MOV.U32 R18, RZ, RZ, -0x1 ;  /* 0xffffffffff127424 */ /* 0x000fe200078e00ff */
[----:B------:R-:W-:Y:S01]  /*46e0*/  LEA R16, P0, R2, R16, 0x1 ;  /* 0x0000001002107211 */ /* 0x000fe200078008ff */
[----:B------:R-:W-:Y:S02]  /*46f0*/  IMAD.MOV.U32 R2, RZ, RZ, -0x1 ;  /* 0xffffffffff027424 */ /* 0x000fe400078e00ff */
[----:B------:R-:W-:Y:S01]  /*4700*/  IMAD.MOV.U32 R19, RZ, RZ, -0x1 ;  /* 0xffffffffff137424 */ /* 0x000fe200078e00ff */
[----:B------:R-:W-:-:S02]  /*4710*/  IADD3.X R17, R17, UR36, RZ, P0, !PT ;  /* 0x0000002411117c10 */ /* 0x000fc400087fe4ff */
[----:B------:R-:W-:-:S04]  /*4720*/  ISETP.GE.U32.AND P0, PT, R16, UR4, PT ;  /* 0x0000000410007c0c */ /* 0x000fc8000bf06070 */
[----:B------:R-:W-:-:S13]  /*4730*/  ISETP.GE.U32.AND.EX P0, PT, R17, UR5, PT, P0 ;  /* 0x0000000511007c0c */ /* 0x000fda000bf06100 */
[----:B0-----:R-:W-:Y:S05]  /*4740*/  @P0 BRA `(.L_x_94) ;  /* 0x0000000400700947 */ /* 0x001fea0003800000 */
[----:B------:R-:W0:Y:S01]  /*4750*/  S2UR UR6, SR_CTAID.X ;  /* 0x00000000000679c3 */ /* 0x000e220000002500 */
[----:B------:R-:W-:Y:S01]  /*4760*/  ULDC.64 UR4, c[0x0][0x628] ;  /* 0x00018a0000047ab9 */ /* 0x000fe20000000a00 */
[----:B------:R-:W-:Y:S01]  /*4770*/  ULDC UR7, c[0x0][0x150] ;  /* 0x0000540000077ab9 */ /* 0x000fe20000000800 */
[----:B------:R-:W-:Y:S01]  /*4780*/  ISETP.NE.U32.AND P0, PT, RZ, UR4, PT ;  /* 0x00000004ff007c0c */ /* 0x000fe2000bf05070 */
[----:B------:R-:W-:Y:S01]  /*4790*/  ULDC UR15, c[0x0][0x630] ;  /* 0x00018c00000f7ab9 */ /* 0x000fe20000000800 */
[C---:B------:R-:W-:Y:S02]  /*47a0*/  R2UR UR16, R16.reuse ;  /* 0x00000000101072ca */ /* 0x040fe400000e0000 */
[----:B------:R-:W-:Y:S01]  /*47b0*/  ISETP.NE.AND.EX P0, PT, RZ, UR5, PT, P0 ;  /* 0x00000005ff007c0c */ /* 0x000fe2000bf05300 */
[----:B------:R-:W1:Y:S01]  /*47c0*/  S2UR UR17, SR_CTAID.Y ;  /* 0x00000000001179c3 */ /* 0x000e620000002600 */
[----:B------:R-:W-:Y:S02]  /*47d0*/  R2UR UR12, R16 ;  /* 0x00000000100c72ca */ /* 0x000fe400000e0000 */
[----:B------:R-:W-:-:S02]  /*47e0*/  R2UR UR13, R17 ;  /* 0x00000000110d72ca */ /* 0x000fc400000e0000 */
[----:B0-----:R-:W-:-:S05]  /*47f0*/  I2FP.F32.U32 R0, UR6 ;  /* 0x0000000600007c45 */ /* 0x001fca0008201000 */
[----:B------:R-:W-:Y:S01]  /*4800*/  FMUL R0, R0, UR7 ;  /* 0x0000000700007c20 */ /* 0x000fe20008400000 */
[----:B------:R-:W-:Y:S01]  /*4810*/  ULDC UR7, c[0x0][0x154] ;  /* 0x0000550000077ab9 */ /* 0x000fe20000000800 */
[----:B-1----:R-:W-:-:S04]  /*4820*/  I2FP.F32.U32 R2, UR17 ;  /* 0x0000001100027c45 */ /* 0x002fc80008201000 */
[----:B------:R-:W0:Y:S01]  /*4830*/  F2I.U32.TRUNC.NTZ R0, R0 ;  /* 0x0000000000007305 */ /* 0x000e22000020f000 */
[----:B------:R-:W-:Y:S01]  /*4840*/  FMUL R2, R2, UR7 ;  /* 0x0000000702027c20 */ /* 0x000fe20008400000 */
[----:B------:R-:W-:Y:S06]  /*4850*/  @!P0 BRA `(.L_x_95) ;  /* 0x0000000000308947 */ /* 0x000fec0003800000 */
        /* <DEDUP_REMOVED lines=12> */
.L_x_95:
[----:B------:R-:W-:Y:S01]  /*4920*/  USHF.R.U64 UR8, UR12, UR15, UR13 ;  /* 0x0000000f0c087299 */ /* 0x000fe2000800120d */
[----:B------:R-:W-:Y:S01]  /*4930*/  R2UR UR5, R17 ;  /* 0x00000000110572ca */ /* 0x000fe200000e0000 */
[----:B------:R-:W-:Y:S01]  /*4940*/  USHF.R.U32.HI UR4, URZ, UR15, UR13 ;  /* 0x0000000f3f047299 */ /* 0x000fe2000801160d */
[----:B------:R-:W1:Y:S01]  /*4950*/  F2I.U32.TRUNC.NTZ R2, R2 ;  /* 0x0000000200027305 */ /* 0x000e62000020f000 */
[----:B------:R-:W-:Y:S01]  /*4960*/  UIADD3 UR9, UP0, URZ, -UR8, URZ ;  /* 0x800000083f097290 */ /* 0x000fe2000ff1e03f */
[----:B------:R-:W-:Y:S01]  /*4970*/  ULDC.64 UR10, c[0x0][0x620] ;  /* 0x00018800000a7ab9 */ /* 0x000fe20000000a00 */
[----:B------:R-:W-:Y:S02]  /*4980*/  ULDC UR13, c[0x0][0x608] ;  /* 0x00018200000d7ab9 */ /* 0x000fe40000000800 */
[----:B------:R-:W-:Y:S01]  /*4990*/  UIADD3.X UR4, URZ, ~UR4, URZ, UP0, !UPT ;  /* 0x800000043f047290 */ /* 0x000fe200087fe43f */
[----:B------:R-:W-:Y:S01]  /*49a0*/  ULDC UR22, c[0x0][0x148] ;  /* 0x0000520000167ab9 */ /* 0x000fe20000000800 */
[----:B------:R-:W-:-:S02]  /*49b0*/  ULDC UR20, c[0x0][0x648] ;  /* 0x0001920000147ab9 */ /* 0x000fc40000000800 */
[----:B------:R-:W-:Y:S01]  /*49c0*/  UIMAD UR7, UR4, UR10, URZ ;  /* 0x0000000a040772a4 */ /* 0x000fe2000f8e023f */
[----:B------:R-:W-:Y:S02]  /*49d0*/  ULDC UR21, c[0x0][0x638] ;  /* 0x00018e0000157ab9 */ /* 0x000fe40000000800 */
[----:B------:R-:W-:Y:S01]  /*49e0*/  UMOV UR4, UR16 ;  /* 0x0000001000047c82 */ /* 0x000fe20008000000 */
[----:B------:R-:W-:Y:S02]  /*49f0*/  UIMAD UR7, UR9, UR11, UR7 ;  /* 0x0000000b090772a4 */ /* 0x000fe4000f8e0207 */
[----:B------:R-:W-:Y:S01]  /*4a00*/  UIMAD.WIDE.U32 UR4, UR9, UR10, UR4 ;  /* 0x0000000a090472a5 */ /* 0x000fe2000f8e0004 */
[----:B0-----:R-:W-:Y:S01]  /*4a10*/  R2UR UR10, R0 ;  /* 0x00000000000a72ca */ /* 0x001fe200000e0000 */
[----:B------:R-:W-:Y:S01]  /*4a20*/  ULDC UR16, c[0x0][0x658] ;  /* 0x0001960000107ab9 */ /* 0x000fe20000000800 */
[----:B-1----:R-:W-:Y:S01]  /*4a30*/  R2UR UR12, R2 ;  /* 0x00000000020c72ca */ /* 0x002fe200000e0000 */
[----:B------:R-:W-:Y:S01]  /*4a40*/  UIADD3 UR7, UR5, UR7, URZ ;  /* 0x0000000705077290 */ /* 0x000fe2000fffe03f */
[----:B------:R-:W-:-:S02]  /*4a50*/  ULDC UR11, c[0x0][0x144] ;  /* 0x00005100000b7ab9 */ /* 0x000fc40000000800 */
[----:B------:R-:W-:Y:S02]  /*4a60*/  ULDC UR5, c[0x0][0x618] ;  /* 0x0001860000057ab9 */ /* 0x000fe40000000800 */
[----:B------:R-:W-:Y:S02]  /*4a70*/  USHF.R.U64 UR9, UR4, UR5, UR7 ;  /* 0x0000000504097299 */ /* 0x000fe40008001207 */
[----:B------:R-:W-:-:S03]  /*4a80*/  USHF.R.U32.HI UR7, URZ, UR5, UR7 ;  /* 0x000000053f077299 */ /* 0x000fc60008011607 */
[----:B------:R-:W-:Y:S01]  /*4a90*/  ULDC.64 UR4, c[0x0][0x640] ;  /* 0x0001900000047ab9 */ /* 0x000fe20000000a00 */
[----:B------:R-:W-:Y:S01]  /*4aa0*/  USHF.R.U64 UR15, UR9, UR13, UR7 ;  /* 0x0000000d090f7299 */ /* 0x000fe20008001207 */
[----:B------:R-:W-:Y:S01]  /*4ab0*/  ISETP.NE.U32.AND P0, PT, RZ, UR4, PT ;  /* 0x00000004ff007c0c */ /* 0x000fe2000bf05070 */
[----:B------:R-:W-:Y:S02]  /*4ac0*/  USHF.R.U32.HI UR7, URZ, UR13, UR7 ;  /* 0x0000000d3f077299 */ /* 0x000fe40008011607 */
[----:B------:R-:W-:Y:S01]  /*4ad0*/  UIADD3 UR10, -UR10, URZ, URZ ;  /* 0x0000003f0a0a7290 */ /* 0x000fe2000fffe13f */
[----:B------:R-:W-:Y:S01]  /*4ae0*/  ISETP.NE.AND.EX P0, PT, RZ, UR5, PT, P0 ;  /* 0x00000005ff007c0c */ /* 0x000fe2000bf05300 */
[----:B------:R-:W-:Y:S02]  /*4af0*/  USHF.R.U64 UR14, UR15, UR16, UR7 ;  /* 0x000000100f0e7299 */ /* 0x000fe40008001207 */
[----:B------:R-:W-:Y:S02]  /*4b00*/  UIADD3 UR18, -UR12, URZ, URZ ;  /* 0x0000003f0c127290 */ /* 0x000fe4000fffe13f */
[----:B------:R-:W-:-:S02]  /*4b10*/  USHF.R.U32.HI UR13, URZ, UR16, UR7 ;  /* 0x000000103f0d7299 */ /* 0x000fc40008011607 */
[----:B------:R-:W-:Y:S01]  /*4b20*/  UIMAD UR19, UR11, UR10, UR6 ;  /* 0x0000000a0b1372a4 */ /* 0x000fe2000f8e0206 */
[----:B------:R-:W-:-:S05]  /*4b30*/  UMOV UR12, UR14 ;  /* 0x0000000e000c7c82 */ /* 0x000fca0008000000 */
[----:B------:R-:W-:Y:S06]  /*4b40*/  @!P0 BRA `(.L_x_96) ;  /* 0x0000000000288947 */ /* 0x000fec0003800000 */
        /* <DEDUP_REMOVED lines=10> */
.L_x_96:
[----:B------:R-:W-:Y:S01]  /*4bf0*/  UISETP.NE.AND UP0, UPT, UR38, URZ, UPT ;  /* 0x0000003f2600728c */ /* 0x000fe2000bf05270 */
[----:B------:R-:W-:Y:S01]  /*4c00*/  IMAD.MOV.U32 R0, RZ, RZ, 0x1 ;  /* 0x00000001ff007424 */ /* 0x000fe200078e00ff */
[----:B------:R-:W-:Y:S01]  /*4c10*/  USHF.R.U64 UR4, UR12, UR20, UR13 ;  /* 0x000000140c047299 */ /* 0x000fe2000800120d */
[----:B------:R-:W-:Y:S01]  /*4c20*/  IMAD.U32 R19, RZ, RZ, UR8 ;  /* 0x00000008ff137e24 */ /* 0x000fe2000f8e00ff */
[----:B------:R-:W-:Y:S02]  /*4c30*/  ULOP3.LUT UR15, UR15, UR45, URZ, 0xc0, !UPT ;  /* 0x0000002d0f0f7292 */ /* 0x000fe4000f8ec03f */
[----:B------:R-:W-:Y:S02]  /*4c40*/  UIADD3 UR5, -UR4, URZ, URZ ;  /* 0x0000003f04057290 */ /* 0x000fe4000fffe13f */
[----:B------:R-:W-:Y:S02]  /*4c50*/  ULOP3.LUT UR9, UR9, UR42, URZ, 0xc0, !UPT ;  /* 0x0000002a09097292 */ /* 0x000fe4000f8ec03f */
[----:B------:R-:W-:-:S02]  /*4c60*/  UIMAD UR4, UR43, UR4, UR15 ;  /* 0x000000042b0472a4 */ /* 0x000fc4000f8e020f */
[----:B------:R-:W-:Y:S02]  /*4c70*/  @UP0 UIMAD UR19, UR22, UR18, UR17 ;  /* 0x00000012161302a4 */ /* 0x000fe4000f8e0211 */
[----:B------:R-:W-:Y:S01]  /*4c80*/  UIMAD UR14, UR5, UR21, UR14 ;  /* 0x00000015050e72a4 */ /* 0x000fe2000f8e020e */
[----:B------:R-:W-:Y:S02]  /*4c90*/  ULDC UR6, c[0x0][0x600] ;  /* 0x0001800000067ab9 */ /* 0x000fe40000000800 */
[----:B------:R-:W-:Y:S01]  /*4ca0*/  ULDC UR5, c[0x0][0x610] ;  /* 0x0001840000057ab9 */ /* 0x000fe20000000800 */
[----:B------:R-:W-:Y:S02]  /*4cb0*/  UIMAD UR14, UR14, UR6, UR9 ;  /* 0x000000060e0e72a4 */ /* 0x000fe4000f8e0209 */
[----:B------:R-:W-:-:S04]  /*4cc0*/  UIMAD UR4, UR4, UR5, UR19 ;  /* 0x00000005040472a4 */ /* 0x000fc8000f8e0213 */
[----:B------:R-:W-:Y:S02]  /*4cd0*/  USEL UR5, UR14, UR4, !UP0 ;  /* 0x000000040e057287 */ /* 0x000fe4000c000000 */
[----:B------:R-:W-:-:S04]  /*4ce0*/  USEL UR4, UR4, UR14, !UP0 ;  /* 0x0000000e04047287 */ /* 0x000fc8000c000000 */
[----:B------:R-:W-:Y:S02]  /*4cf0*/  IMAD.U32 R2, RZ, RZ, UR5 ;  /* 0x00000005ff027e24 */ /* 0x000fe4000f8e00ff */
[----:B------:R-:W-:-:S07]  /*4d00*/  IMAD.U32 R18, RZ, RZ, UR4 ;  /* 0x00000004ff127e24 */ /* 0x000fce000f8e00ff */
.L_x_94:
[----:B------:R-:W-:Y:S01]  /*4d10*/  UIADD3 UR44, UR49, UR44, URZ ;  /* 0x0000002c312c7290 */ /* 0x000fe2000fffe03f */
[----:B------:R-:W-:Y:S02]  /*4d20*/  LOP3.LUT P0, RZ, R0, 0xff, RZ, 0xc0, !PT ;  /* 0x000000ff00ff7812 */ /* 0x000fe4000780c0ff */
[----:B------:R-:W-:Y:S01]  /*4d30*/  LOP3.LUT R66, R66, 0x1, RZ, 0x3c, !PT ;  /* 0x0000000142427812 */ /* 0x000fe200078e3cff */
[----:B------:R-:W-:Y:S02]  /*4d40*/  USHF.R.U32.HI UR4, URZ, 0x2, UR44 ;  /* 0x000000023f047899 */ /* 0x000fe4000801162c */
[----:B------:R-:W-:Y:S02]  /*4d50*/  UISETP.GT.U32.AND UP0, UPT, UR44, 0x3, UPT ;  /* 0x000000032c00788c */ /* 0x000fe4000bf04070 */
[----:B------:R-:W-:Y:S02]  /*4d60*/  ULOP3.LUT UR4, UR4, 0x1, URZ, 0xc0, !UPT ;  /* 0x0000000104047892 */ /* 0x000fe4000f8ec03f */
[----:B------:R-:W-:-:S02]  /*4d70*/  UISETP.LT.U32.AND UP0, UPT, UR49, 0x4, UP0 ;  /* 0x000000043100788c */ /* 0x000fc40008701070 */
[----:B------:R-:W-:Y:S02]  /*4d80*/  UISETP.NE.U32.AND UP1, UPT, UR4, 0x1, UPT ;  /* 0x000000010400788c */ /* 0x000fe4000bf25070 */
[----:B------:R-:W-:Y:S02]  /*4d90*/  USEL UR5, URZ, 0x1, !UP0 ;  /* 0x000000013f057887 */ /* 0x000fe4000c000000 */
[----:B------:R-:W-:Y:S02]  /*4da0*/  UISETP.GT.U32.AND UP1, UPT, UR49, 0x3, !UP1 ;  /* 0x000000033100788c */ /* 0x000fe4000cf24070 */
[----:B------:R-:W-:Y:S02]  /*4db0*/  ULOP3.LUT UR44, UR44, 0x3, URZ, 0xc0, !UPT ;  /* 0x000000032c2c7892 */ /* 0x000fe4000f8ec03f */
[----:B------:R-:W-:-:S04]  /*4dc0*/  USEL UR4, URZ, 0x1, !UP1 ;  /* 0x000000013f047887 */ /* 0x000fc8000c800000 */
[----:B------:R-:W-:Y:S01]  /*4dd0*/  ULOP3.LUT UR46, UR4, UR46, UR5, 0x96, !UPT ;  /* 0x0000002e042e7292 */ /* 0x000fe2000f8e9605 */
[----:B------:R-:W-:Y:S11]  /*4de0*/  @P0 BRA `(.L_x_97) ;  /* 0xffffffc8002c0947 */ /* 0x000ff6000383ffff */
[----:B------:R-:W-:Y:S05]  /*4df0*/  EXIT ;  /* 0x000000000000794d */ /* 0x000fea0003800000 */
.L_x_12:
[----:B------:R-:W-:-:S08]  /*4e00*/  ISETP.NE.AND P0, PT, RZ, UR8, PT ;  /* 0x00000008ff007c0c */ /* 0x000fd0000bf05270 */
[----:B-----5:R-:W0:-:S00]  /*4e10*/  USETMAXREG.DEALLOC.CTAPOOL 0x28 ;  /* 0x00000028000079c8 */ /* 0x020e0000080e0500 */
[----:B------:R-:W-:Y:S05]  /*4e20*/  @P0 EXIT ;  /* 0x000000000000094d */ /* 0x000fea0003800000 */
[----:B0-----:R-:W-:Y:S01]  /*4e30*/  LOP3.LUT P0, RZ, R0, 0xff, RZ, 0xc0, !PT ;  /* 0x000000ff00ff7812 */ /* 0x001fe2000780c0ff */
[----:B------:R-:W-:Y:S02]  /*4e40*/  IMAD.MOV.U32 R8, RZ, RZ, 0x1 ;  /* 0x00000001ff087424 */ /* 0x000fe400078e00ff */
[----:B------:R-:W-:-:S10]  /*4e50*/  IMAD.MOV.U32 R0, RZ, RZ, RZ ;  /* 0x000000ffff007224 */ /* 0x000fd400078e00ff */
[----:B------:R-:W-:Y:S05]  /*4e60*/  @!P0 BRA `(.L_x_98) ;  /* 0x0000000c003c8947 */ /* 0x000fea0003800000 */
[----:B------:R-:W-:Y:S01]  /*4e70*/  LOP3.LUT P0, RZ, R4, 0x1f, RZ, 0xc0, !PT ;  /* 0x0000001f04ff7812 */ /* 0x000fe2000780c0ff */
[----:B------:R-:W-:Y:S01]  /*4e80*/  ULDC UR5, c[0x0][0x658] ;  /* 0x0001960000057ab9 */ /* 0x000fe20000000800 */
[----:B------:R-:W-:Y:S01]  /*4e90*/  UMOV UR6, 0xffffffff ;  /* 0xffffffff00067882 */ /* 0x000fe20000000000 */
[----:B------:R-:W-:Y:S01]  /*4ea0*/  BSSY B0, `(.L_x_98) ;  /* 0x00000cb000007945 */ /* 0x000fe20003800000 */
[----:B------:R-:W-:Y:S01]  /*4eb0*/  USHF.L.U32 UR6, UR6, UR5, URZ ;  /* 0x0000000506067299 */ /* 0x000fe2000800063f */
[C---:B------:R-:W-:Y:S01]  /*4ec0*/  ISETP.NE.AND P3, PT, R3.reuse, RZ, PT ;  /* 0x000000ff0300720c */ /* 0x040fe20003f65270 */
[----:B------:R-:W-:Y:S01]  /*4ed0*/  IMAD.MOV.U32 R9, RZ, RZ, 0x1 ;  /* 0x00000001ff097424 */ /* 0x000fe200078e00ff */
[----:B------:R-:W-:Y:S01]  /*4ee0*/  ISETP.NE.OR P0, PT, R3, RZ, !P0 ;  /* 0x000000ff0300720c */ /* 0x000fe20004705670 */
[----:B------:R-:W-:Y:S01]  /*4ef0*/  IMAD.MOV.U32 R8, RZ, RZ, 0x1 ;  /* 0x00000001ff087424 */ /* 0x000fe200078e00ff */
[----:B------:R-:W-:Y:S01]  /*4f00*/  ULDC UR4, c[0x0][0x600] ;  /* 0x0001800000047ab9 */ /* 0x000fe20000000800 */
[----:B------:R-:W-:Y:S01]  /*4f10*/  IMAD.MOV.U32 R0, RZ, RZ, RZ ;  /* 0x000000ffff007224 */ /* 0x000fe200078e00ff */
[----:B------:R-:W-:Y:S01]  /*4f20*/  UMOV UR7, 0x1 ;  /* 0x0000000100077882 */ /* 0x000fe20000000000 */
[----:B------:R-:W-:-:S02]  /*4f30*/  UIADD3 UR13, UR37, 0x1, URZ ;  /* 0x00000001250d7890 */ /* 0x000fc4000fffe03f */
[----:B------:R-:W-:Y:S02]  /*4f40*/  ULOP3.LUT UR21, UR40, 0x2, URZ, 0xfc, !UPT ;  /* 0x0000000228157892 */ /* 0x000fe4000f8efc3f */
[----:B------:R-:W-:Y:S02]  /*4f50*/  UIADD3 UR4, UR4, -0x1, URZ ;  /* 0xffffffff04047890 */ /* 0x000fe4000fffe03f */
[----:B------:R-:W-:Y:S02]  /*4f60*/  USHF.L.U32 UR5, UR7, UR5, URZ ;  /* 0x0000000507057299 */ /* 0x000fe4000800063f */
[----:B------:R-:W-:Y:S01]  /*4f70*/  ULOP3.LUT UR6, URZ, UR6, URZ, 0x33, !UPT ;  /* 0x000000063f067292 */ /* 0x000fe2000f8e333f */
[----:B------:R-:W-:-:S11]  /*4f80*/  ULDC.64 UR30, c[0x0][0x198] ;  /* 0x00006600001e7ab9 */ /* 0x000fd60000000a00 */
.L_x_110:
[----:B------:R-:W-:-:S03]  /*4f90*/  UMOV UR7, 0xffffffff ;  /* 0xffffffff00077882 */ /* 0x000fc60000000000 */
[----:B------:R-:W-:Y:S05]  /*4fa0*/  BRA.DIV UR7, `(.L_x_99) ;  /* 0x0000001207047947 */ /* 0x000fea000b800000 */
[----:B------:R-:W-:-:S13]  /*4fb0*/  ELECT P6, URZ, PT ;  /* 0x00000000003f782f */ /* 0x000fda00038c0000 */
.L_x_123:
[----:B------:R-:W0:Y:S01]  /*4fc0*/  LDC R3, c[0x0][0x28c] ;  /* 0x0000a300ff037b82 */ /* 0x000e220000000800 */
[----:B------:R-:W-:Y:S01]  /*4fd0*/  BSSY B1, `(.L_x_100) ;  /* 0x0000042000017945 */ /* 0x000fe20003800000 */
[----:B0-----:R-:W-:-:S13]  /*4fe0*/  ISETP.LT.OR P6, PT, R3, 0x1, !P6 ;  /* 0x000000010300780c */ /* 0x001fda00077c1670 */
[----:B------:R-:W-:Y:S05]  /*4ff0*/  @P6 BRA `(.L_x_101) ;  /* 0x0000000000fc6947 */ /* 0x000fea0003800000 */
[----:B------:R-:W-:Y:S02]  /*5000*/  IMAD.SHL.U32 R6, R2, 0x40, RZ ;  /* 0x0000004002067824 */ /* 0x000fe400078e00ff */
[----:B------:R-:W-:Y:S02]  /*5010*/  IMAD.SHL.U32 R18, R18, 0x40, RZ ;  /* 0x0000004012127824 */ /* 0x000fe400078e00ff */
[----:B------:R-:W-:Y:S02]  /*5020*/  IMAD.MOV.U32 R11, RZ, RZ, RZ ;  /* 0x000000ffff0b7224 */ /* 0x000fe400078e00ff */
[----:B------:R-:W-:Y:S02]  /*5030*/  IMAD.U32 R12, RZ, RZ, UR13 ;  /* 0x0000000dff0c7e24 */ /* 0x000fe4000f8e00ff */
[----:B------:R-:W-:Y:S02]  /*5040*/  IMAD.MOV.U32 R2, RZ, RZ, R8 ;  /* 0x000000ffff027224 */ /* 0x000fe400078e0008 */
[----:B------:R-:W-:-:S07]  /*5050*/  IMAD.MOV.U32 R3, RZ, RZ, R0 ;  /* 0x000000ffff037224 */ /* 0x000fce00078e0000 */
.L_x_105:
[----:B------:R-:W0:Y:S01]  /*5060*/  S2R R5, SR_CgaCtaId ;  /* 0x0000000000057919 */ /* 0x000e220000008800 */
[----:B-1----:R-:W-:-:S04]  /*5070*/  MOV R4, 0x400 ;  /* 0x0000040000047802 */ /* 0x002fc80000000f00 */
[----:B0-----:R-:W-:Y:S02]  /*5080*/  LEA R10, R5, R4, 0x18 ;  /* 0x00000004050a7211 */ /* 0x001fe400078ec0ff */
[----:B------:R-:W-:Y:S01]  /*5090*/  SHF.L.U32 R4, R2, 0x1f, RZ ;  /* 0x0000001f02047819 */ /* 0x000fe200000006ff */
[----:B------:R-:W0:Y:S02]  /*50a0*/  @!P3 LDC R5, c[0x0][0x500] ;  /* 0x00014000ff05bb82 */ /* 0x000e240000000800 */
[----:B------:R-:W-:-:S04]  /*50b0*/  IMAD R7, R3, 0x8, R10 ;  /* 0x0000000803077824 */ /* 0x000fc800078e020a */
[----:B------:R-:W1:Y:S02]  /*50c0*/  SYNCS.PHASECHK.TRANS64.TRYWAIT P1, [R7+URZ+0x20], R4 ;  /* 0x00002004070075a7 */ /* 0x000e64000802017f */
[----:B-1----:R-:W-:Y:S05]  /*50d0*/  @!P1 BRA `(.L_x_102) ;  /* 0x0000000c00d89947 */ /* 0x002fea0003800000 */
.L_x_124:
[----:B------:R-:W-:Y:S01]  /*50e0*/  UPRMT UR7, UR21, 0x9910, URZ ;  /* 0x0000991015077896 */ /* 0x000fe2000800003f */
[----:B0-----:R0:W-:Y:S03]  /*50f0*/  @!P3 SYNCS.ARRIVE.TRANS64 RZ, [R7+URZ], R5 ;  /* 0x0000000507ffb9a7 */ /* 0x0011e6000800003f */
[----:B------:R-:W-:-:S06]  /*5100*/  UISETP.NE.AND UP0, UPT, UR7, 0x2, UPT ;  /* 0x000000020700788c */ /* 0x000fcc000bf05270 */
[----:B------:R-:W-:-:S13]  /*5110*/  PLOP3.LUT P1, PT, PT, PT, UP0, 0x80, 0x0 ;  /* 0x000000000000781c */ /* 0x000fda0003f2f008 */
[----:B0-----:R-:W-:Y:S05]  /*5120*/  @P1 BRA `(.L_x_103) ;  /* 0x0000000000041947 */ /* 0x001fea0003800000 */
[----:B------:R-:W-:Y:S01]  /*5130*/  BPT.TRAP 0x1 ;  /* 0x000000040000795c */ /* 0x000fe20000300000 */
.L_x_103:
[----:B------:R-:W-:Y:S05]  /*5140*/  @P0 BRA `(.L_x_104) ;  /* 0x0000000000040947 */ /* 0x000fea0003800000 */
[----:B------:R-:W-:Y:S01]  /*5150*/  BPT.TRAP 0x1 ;  /* 0x000000040000795c */ /* 0x000fe20000300000 */
.L_x_104:
[----:B------:R-:W-:Y:S01]  /*5160*/  IMAD R10, R3, 0x4000, R10 ;  /* 0x00004000030a7824 */ /* 0x000fe200078e020a */
[----:B------:R-:W-:Y:S01]  /*5170*/  R2UR UR34, R11 ;  /* 0x000000000b2272ca */ /* 0x000fe200000e0000 */
[----:B------:R-:W-:Y:S01]  /*5180*/  VIADD R12, R12, 0xffffffff ;  /* 0xffffffff0c0c7836 */ /* 0x000fe20000000000 */
[----:B------:R-:W-:Y:S01]  /*5190*/  R2UR UR33, R7 ;  /* 0x00000000072172ca */ /* 0x000fe200000e0000 */
[----:B------:R-:W-:Y:S01]  /*51a0*/  UIADD3 UR14, UP0, UR30, 0xf0, URZ ;  /* 0x000000f01e0e7890 */ /* 0x000fe2000ff1e03f */
[----:B------:R-:W-:Y:S01]  /*51b0*/  R2UR UR8, R10 ;  /* 0x000000000a0872ca */ /* 0x000fe200000e0000 */
[----:B------:R-:W-:Y:S01]  /*51c0*/  UIADD3 UR42, UP1, UR30, 0x1f0, URZ ;  /* 0x000001f01e2a7890 */ /* 0x000fe2000ff3e03f */
[----:B------:R-:W-:Y:S01]  /*51d0*/  R2UR UR35, R18 ;  /* 0x00000000122372ca */ /* 0x000fe200000e0000 */
[----:B------:R-:W-:Y:S01]  /*51e0*/  UIADD3.X UR15, URZ, UR31, URZ, UP0, !UPT ;  /* 0x0000001f3f0f7290 */ /* 0x000fe200087fe43f */
[----:B------:R-:W-:Y:S01]  /*51f0*/  R2UR UR36, R19 ;  /* 0x00000000132472ca */ /* 0x000fe200000e0000 */
[----:B------:R-:W-:Y:S01]  /*5200*/  UIADD3.X UR43, URZ, UR31, URZ, UP1, !UPT ;  /* 0x0000001f3f2b7290 */ /* 0x000fe20008ffe43f */
[----:B------:R-:W-:Y:S01]  /*5210*/  R2UR UR19, R6 ;  /* 0x00000000061372ca */ /* 0x000fe200000e0000 */
[----:B------:R-:W-:Y:S01]  /*5220*/  VIADD R3, R3, 0x1 ;  /* 0x0000000103037836 */ /* 0x000fe20000000000 */
[----:B------:R-:W-:Y:S01]  /*5230*/  ISETP.GT.AND P2, PT, R12, 0x1, PT ;  /* 0x000000010c00780c */ /* 0x000fe20003f44270 */
[----:B------:R-:W-:Y:S01]  /*5240*/  UIADD3 UR26, UR34, 0x20, URZ ;  /* 0x00000020221a7890 */ /* 0x000fe2000fffe03f */
[----:B------:R-:W-:Y:S01]  /*5250*/  VIADD R11, R11, 0x40 ;  /* 0x000000400b0b7836 */ /* 0x000fe20000000000 */
[----:B------:R-:W-:Y:S01]  /*5260*/  UMOV UR22, 0x0 ;  /* 0x0000000000167882 */ /* 0x000fe20000000000 */
[----:B------:R-:W-:Y:S01]  /*5270*/  UMOV UR23, 0x10000000 ;  /* 0x1000000000177882 */ /* 0x000fe20000000000 */
[----:B------:R-:W-:Y:S01]  /*5280*/  UIADD3 UR32, UR8, 0x180, URZ ;  /* 0x0000018008207890 */ /* 0x000fe2000fffe03f */
[----:B------:R-:W-:Y:S01]  /*5290*/  ISETP.NE.AND P1, PT, R3, 0x4, PT ;  /* 0x000000040300780c */ /* 0x000fe20003f25270 */
[----:B------:R-:W-:-:S02]  /*52a0*/  UIADD3 UR24, UR8, 0x2180, URZ ;  /* 0x0000218008187890 */ /* 0x000fc4000fffe03f */
[----:B------:R-:W-:Y:S01]  /*52b0*/  UIADD3 UR16, UR8, 0x10180, URZ ;  /* 0x0001018008107890 */ /* 0x000fe2000fffe03f */
[----:B------:R-:W-:Y:S01]  /*52c0*/  SEL R5, RZ, 0x1, P1 ;  /* 0x00000001ff057807 */ /* 0x000fe20000800000 */
[----:B------:R-:W-:Y:S01]  /*52d0*/  UIADD3 UR8, UR8, 0x12180, URZ ;  /* 0x0001218008087890 */ /* 0x000fe2000fffe03f */
[----:B------:R-:W-:Y:S01]  /*52e0*/  SEL R3, R3, RZ, P1 ;  /* 0x000000ff03037207 */ /* 0x000fe20000800000 */
[----:B------:R-:W-:Y:S01]  /*52f0*/  UMOV UR25, UR33 ;  /* 0x0000002100197c82 */ /* 0x000fe20008000000 */
[----:B------:R-:W-:Y:S01]  /*5300*/  UMOV UR27, UR35 ;  /* 0x00000023001b7c82 */ /* 0x000fe20008000000 */
[----:B------:R-:W-:Y:S01]  /*5310*/  UMOV UR28, UR36 ;  /* 0x00000024001c7c82 */ /* 0x000fe20008000000 */
[----:B------:R-:W-:Y:S01]  /*5320*/  UMOV UR17, UR33 ;  /* 0x0000002100117c82 */ /* 0x000fe20008000000 */
[----:B------:R-:W-:Y:S01]  /*5330*/  UMOV UR18, UR34 ;  /* 0x0000002200127c82 */ /* 0x000fe20008000000 */
[----:B------:R-:W-:Y:S01]  /*5340*/  UMOV UR20, UR36 ;  /* 0x0000002400147c82 */ /* 0x000fe20008000000 */
[----:B------:R0:W-:Y:S01]  /*5350*/  UTMALDG.3D [UR32], [UR14], desc[UR22] ;  /* 0x000016200e0075b4 */ /* 0x0001e20008011000 */
[----:B------:R-:W-:Y:S01]  /*5360*/  UMOV UR9, UR33 ;  /* 0x0000002100097c82 */ /* 0x000fe20008000000 */
[----:B------:R-:W-:Y:S01]  /*5370*/  UMOV UR11, UR19 ;  /* 0x00000013000b7c82 */ /* 0x000fe20008000000 */
[----:B------:R-:W-:Y:S01]  /*5380*/  UMOV UR12, UR36 ;  /* 0x00000024000c7c82 */ /* 0x000fe20008000000 */
[----:B------:R-:W-:Y:S01]  /*5390*/  UMOV UR10, UR26 ;  /* 0x0000001a000a7c82 */ /* 0x000fe20008000000 */
[----:B------:R-:W-:Y:S01]  /*53a0*/  LOP3.LUT R2, R2, R5, RZ, 0x3c, !PT ;  /* 0x0000000502027212 */ /* 0x000fe200078e3cff */
[----:B------:R0:W-:Y:S01]  /*53b0*/  UTMALDG.3D [UR24], [UR14], desc[UR22] ;  /* 0x000016180e0075b4 */ /* 0x0001e20008011000 */
[----:B------:R0:W-:Y:S01]  /*53c0*/  UTMALDG.3D [UR16], [UR42], desc[UR22] ;  /* 0x000016102a0075b4 */ /* 0x0001e20008011000 */
[----:B------:R0:W-:Y:S02]  /*53d0*/  UTMALDG.3D [UR8], [UR42], desc[UR22] ;  /* 0x000016082a0075b4 */ /* 0x0001e40008011000 */
[----:B0-----:R-:W-:Y:S05]  /*53e0*/  @P2 BRA `(.L_x_105) ;  /* 0xfffffffc001c2947 */ /* 0x001fea000383ffff */
.L_x_101:
[----:B------:R-:W-:Y:S05]  /*53f0*/  BSYNC B1 ;  /* 0x0000000000017941 */ /* 0x000fea0003800000 */
.L_x_100:
[----:B------:R-:W-:Y:S01]  /*5400*/  LOP3.LUT P4, RZ, R9, 0xff, RZ, 0xc0, !PT ;  /* 0x000000ff09ff7812 */ /* 0x000fe2000788c0ff */
[----:B------:R-:W-:Y:S01]  /*5410*/  VIADD R0, R0, UR37 ;  /* 0x0000002500007c36 */ /* 0x000fe20008000000 */
[----:B------:R-:W-:Y:S01]  /*5420*/  ULDC.64 UR8, c[0x0][0x650] ;  /* 0x0001940000087ab9 */ /* 0x000fe20000000a00 */
[----:B------:R-:W-:Y:S01]  /*5430*/  BSSY B1, `(.L_x_106) ;  /* 0x000006f000017945 */ /* 0x000fe20003800000 */
[----:B------:R-:W-:Y:S01]  /*5440*/  IMAD.MOV.U32 R18, RZ, RZ, -0x1 ;  /* 0xffffffffff127424 */ /* 0x000fe200078e00ff */
[----:B------:R-:W-:Y:S01]  /*5450*/  PRMT R9, RZ, 0x7610, R9 ;  /* 0x00007610ff097816 */ /* 0x000fe20000000009 */
[----:B------:R-:W-:Y:S01]  /*5460*/  IMAD.MOV.U32 R19, RZ, RZ, -0x1 ;  /* 0xffffffffff137424 */ /* 0x000fe200078e00ff */
[C---:B------:R-:W-:Y:S02]  /*5470*/  ISETP.GT.U32.AND P1, PT, R0.reuse, 0x3, PT ;  /* 0x000000030000780c */ /* 0x040fe40003f24070 */
[----:B------:R-:W-:Y:S02]  /*5480*/  SHF.R.U32.HI R2, RZ, 0x2, R0 ;  /* 0x00000002ff027819 */ /* 0x000fe40000011600 */
[----:B------:R-:W-:-:S02]  /*5490*/  LOP3.LUT R0, R0, 0x3, RZ, 0xc0, !PT ;  /* 0x0000000300007812 */ /* 0x000fc400078ec0ff */
[----:B-1----:R-:W0:Y:S01]  /*54a0*/  @P4 S2R R4, SR_CgaCtaId ;  /* 0x0000000000044919 */ /* 0x002e220000008800 */
[----:B------:R-:W-:Y:S02]  /*54b0*/  @P4 MOV R3, 0x400 ;  /* 0x0000040000034802 */ /* 0x000fe40000000f00 */
[----:B------:R-:W-:-:S04]  /*54c0*/  LOP3.LUT R2, R2, 0x1, RZ, 0xc0, !PT ;  /* 0x0000000102027812 */ /* 0x000fc800078ec0ff */
[----:B------:R-:W-:Y:S02]  /*54d0*/  ISETP.NE.U32.AND P2, PT, R2, 0x1, PT ;  /* 0x000000010200780c */ /* 0x000fe40003f45070 */
[----:B0-----:R-:W-:Y:S01]  /*54e0*/  @P4 LEA R3, R4, R3, 0x18 ;  /* 0x0000000304034211 */ /* 0x001fe200078ec0ff */
[----:B------:R-:W-:-:S03]  /*54f0*/  IMAD.U32 R4, RZ, RZ, UR37 ;  /* 0x00000025ff047e24 */ /* 0x000fc6000f8e00ff */
[----:B------:R0:W-:Y:S01]  /*5500*/  @P4 SYNCS.ARRIVE.TRANS64.A1T0 RZ, [R3+URZ+0x78], RZ ;  /* 0x000078ff03ff49a7 */ /* 0x0001e2000810003f */
[----:B------:R-:W-:Y:S02]  /*5510*/  IADD3 R16, P4, R16, UR54, RZ ;  /* 0x0000003610107c10 */ /* 0x000fe4000ff9e0ff */
[----:B------:R-:W-:Y:S02]  /*5520*/  ISETP.LT.U32.AND P1, PT, R4, 0x4, P1 ;  /* 0x000000040400780c */ /* 0x000fe40000f21070 */
[----:B------:R-:W-:Y:S02]  /*5530*/  IADD3.X R17, R17, UR39, RZ, P4, !PT ;  /* 0x0000002711117c10 */ /* 0x000fe4000a7fe4ff */
[----:B------:R-:W-:Y:S02]  /*5540*/  ISETP.GE.U32.AND P4, PT, R16, UR8, PT ;  /* 0x0000000810007c0c */ /* 0x000fe4000bf86070 */
[----:B0-----:R-:W-:Y:S02]  /*5550*/  SEL R3, RZ, 0x1, !P1 ;  /* 0x00000001ff037807 */ /* 0x001fe40004800000 */
[----:B------:R-:W-:-:S02]  /*5560*/  ISETP.GE.U32.AND.EX P1, PT, R17, UR9, PT, P4 ;  /* 0x0000000911007c0c */ /* 0x000fc4000bf26140 */
[----:B------:R-:W-:-:S04]  /*5570*/  ISETP.GT.U32.AND P2, PT, R4, 0x3, !P2 ;  /* 0x000000030400780c */ /* 0x000fc80005744070 */
[----:B------:R-:W-:-:S04]  /*5580*/  SEL R2, RZ, 0x1, !P2 ;  /* 0x00000001ff027807 */ /* 0x000fc80005000000 */
[--C-:B------:R-:W-:Y:S01]  /*5590*/  LOP3.LUT R8, R2, R8, R3.reuse, 0x96, !PT ;  /* 0x0000000802087212 */ /* 0x100fe200078e9603 */
[----:B------:R-:W-:Y:S01]  /*55a0*/  IMAD.MOV.U32 R2, RZ, RZ, -0x1 ;  /* 0xffffffffff027424 */ /* 0x000fe200078e00ff */
[----:B------:R-:W-:Y:S01]  /*55b0*/  PRMT R3, RZ, 0x7610, R3 ;  /* 0x00007610ff037816 */ /* 0x000fe20000000003 */
[----:B------:R-:W-:Y:S06]  /*55c0*/  @P1 BRA `(.L_x_107) ;  /* 0x0000000400541947 */ /* 0x000fec0003800000 */
[----:B------:R-:W0:Y:S01]  /*55d0*/  S2UR UR7, SR_CTAID.X ;  /* 0x00000000000779c3 */ /* 0x000e220000002500 */
[----:B------:R-:W-:Y:S01]  /*55e0*/  ULDC.64 UR8, c[0x0][0x628] ;  /* 0x00018a0000087ab9 */ /* 0x000fe20000000a00 */
[----:B------:R-:W-:Y:S01]  /*55f0*/  ULDC UR10, c[0x0][0x150] ;  /* 0x00005400000a7ab9 */ /* 0x000fe20000000800 */
[----:B------:R-:W-:Y:S01]  /*5600*/  ISETP.NE.U32.AND P1, PT, RZ, UR8, PT ;  /* 0x00000008ff007c0c */ /* 0x000fe2000bf25070 */
[----:B------:R-:W-:Y:S01]  /*5610*/  ULDC UR11, c[0x0][0x630] ;  /* 0x00018c00000b7ab9 */ /* 0x000fe20000000800 */
[----:B------:R-:W-:Y:S01]  /*5620*/  ULDC UR14, c[0x0][0x154] ;  /* 0x00005500000e7ab9 */ /* 0x000fe20000000800 */
[----:B------:R-:W-:Y:S01]  /*5630*/  IMAD.MOV.U32 R2, RZ, RZ, R16 ;  /* 0x000000ffff027224 */ /* 0x000fe200078e0010 */
[----:B------:R-:W-:Y:S01]  /*5640*/  ISETP.NE.AND.EX P1, PT, RZ, UR9, PT, P1 ;  /* 0x00000009ff007c0c */ /* 0x000fe2000bf25310 */
[----:B------:R-:W1:Y:S01]  /*5650*/  S2UR UR12, SR_CTAID.Y ;  /* 0x00000000000c79c3 */ /* 0x000e620000002600 */
[----:B0-----:R-:W-:-:S05]  /*5660*/  I2FP.F32.U32 R3, UR7 ;  /* 0x0000000700037c45 */ /* 0x001fca0008201000 */
[----:B------:R-:W-:Y:S01]  /*5670*/  FMUL R10, R3, UR10 ;  /* 0x0000000a030a7c20 */ /* 0x000fe20008400000 */
[----:B------:R-:W-:-:S05]  /*5680*/  IMAD.MOV.U32 R3, RZ, RZ, R17 ;  /* 0x000000ffff037224 */ /* 0x000fca00078e0011 */
[----:B------:R-:W-:Y:S05]  /*5690*/  @!P1 BRA `(.L_x_108) ;  /* 0x0000000000289947 */ /* 0x000fea0003800000 */
[----:B------:R-:W-:Y:S02]  /*56a0*/  ULDC UR10, c[0x0][0x634] ;  /* 0x00018d00000a7ab9 */ /* 0x000fe40000000800 */
[----:B------:R-:W-:-:S05]  /*56b0*/  IADD3 R7, P1, R16, UR10, RZ ;  /* 0x0000000a10077c10 */ /* 0x000fca000ff3e0ff */
[----:B------:R-:W-:-:S04]  /*56c0*/  IMAD.X R11, RZ, RZ, R17, P1 ;  /* 0x000000ffff0b7224 */ /* 0x000fc800008e0611 */
[----:B------:R-:W-:-:S04]  /*56d0*/  IMAD.WIDE.U32 R4, R11, UR8, RZ ;  /* 0x000000080b047c25 */ /* 0x000fc8000f8e00ff */
[----:B------:R-:W-:-:S04]  /*56e0*/  IMAD.WIDE.U32 R4, P1, R7, UR9, R4 ;  /* 0x0000000907047c25 */ /* 0x000fc8000f820004 */
[----:B------:R-:W-:-:S04]  /*56f0*/  IMAD.WIDE.U32 R6, R7, UR8, RZ ;  /* 0x0000000807067c25 */ /* 0x000fc8000f8e00ff */
[----:B------:R-:W-:Y:S01]  /*5700*/  IMAD.X R3, RZ, RZ, RZ, P1 ;  /* 0x000000ffff037224 */ /* 0x000fe200008e06ff */
[----:B------:R-:W-:Y:S01]  /*5710*/  IADD3 RZ, P1, R7, R4, RZ ;  /* 0x0000000407ff7210 */ /* 0x000fe20007f3e0ff */
[----:B------:R-:W-:-:S04]  /*5720*/  IMAD.MOV.U32 R2, RZ, RZ, R5 ;  /* 0x000000ffff027224 */ /* 0x000fc800078e0005 */
[----:B------:R-:W-:-:S08]  /*5730*/  IMAD.WIDE.U32.X R2, R11, UR9, R2, P1 ;  /* 0x000000090b027c25 */ /* 0x000fd000088e0402 */
.L_x_108:
[--C-:B------:R-:W-:Y:S01]  /*5740*/  SHF.R.U64 R19, R2, UR11, R3.reuse ;  /* 0x0000000b02137c19 */ /* 0x100fe20008001203 */
[----:B------:R-:W0:Y:S01]  /*5750*/  F2I.U32.TRUNC.NTZ R10, R10 ;  /* 0x0000000a000a7305 */ /* 0x000e22000020f000 */
[----:B------:R-:W-:Y:S01]  /*5760*/  SHF.R.U32.HI R2, RZ, UR11, R3 ;  /* 0x0000000bff027c19 */ /* 0x000fe20008011603 */
[----:B------:R-:W-:Y:S01]  /*5770*/  ULDC.64 UR8, c[0x0][0x620] ;  /* 0x0001880000087ab9 */ /* 0x000fe20000000a00 */
[----:B------:R-:W-:Y:S01]  /*5780*/  IADD3 R5, P1, RZ, -R19, RZ ;  /* 0x80000013ff057210 */ /* 0x000fe20007f3e0ff */
[----:B------:R-:W2:Y:S01]  /*5790*/  LDC R15, c[0x0][0x610] ;  /* 0x00018400ff0f7b82 */ /* 0x000ea20000000800 */
[----:B-1----:R-:W-:Y:S01]  /*57a0*/  I2FP.F32.U32 R4, UR12 ;  /* 0x0000000c00047c45 */ /* 0x002fe20008201000 */
[----:B------:R-:W-:Y:S01]  /*57b0*/  ULDC UR11, c[0x0][0x658] ;  /* 0x00019600000b7ab9 */ /* 0x000fe20000000800 */
[----:B------:R-:W-:Y:S01]  /*57c0*/  ULDC UR16, c[0x0][0x648] ;  /* 0x0001920000107ab9 */ /* 0x000fe20000000800 */
[----:B------:R-:W-:Y:S02]  /*57d0*/  IMAD.X R2, RZ, RZ, ~R2, P1 ;  /* 0x000000ffff027224 */ /* 0x000fe400008e0e02 */
[----:B------:R-:W-:Y:S01]  /*57e0*/  FMUL R6, R4, UR14 ;  /* 0x0000000e04067c20 */ /* 0x000fe20008400000 */
[----:B------:R-:W-:Y:S01]  /*57f0*/  ULDC.64 UR14, c[0x0][0x640] ;  /* 0x00019000000e7ab9 */ /* 0x000fe20000000a00 */
[----:B------:R-:W-:Y:S01]  /*5800*/  IMAD R4, R2, UR8, RZ ;  /* 0x0000000802047c24 */ /* 0x000fe2000f8e02ff */
[----:B------:R-:W-:Y:S01]  /*5810*/  ISETP.NE.U32.AND P1, PT, RZ, UR14, PT ;  /* 0x0000000eff007c0c */ /* 0x000fe2000bf25070 */
[C---:B------:R-:W-:Y:S01]  /*5820*/  IMAD.WIDE.U32 R2, R5.reuse, UR8, R16 ;  /* 0x0000000805027c25 */ /* 0x040fe2000f8e0010 */
[----:B0-----:R-:W-:Y:S01]  /*5830*/  R2UR UR8, R10 ;  /* 0x000000000a0872ca */ /* 0x001fe200000e0000 */
[----:B------:R-:W0:Y:S01]  /*5840*/  F2I.U32.TRUNC.NTZ R6, R6 ;  /* 0x0000000600067305 */ /* 0x000e22000020f000 */
[----:B------:R-:W-:Y:S01]  /*5850*/  ISETP.NE.AND.EX P1, PT, RZ, UR15, PT, P1 ;  /* 0x0000000fff007c0c */ /* 0x000fe2000bf25310 */
[----:B------:R-:W-:Y:S01]  /*5860*/  IMAD R5, R5, UR9, R4 ;  /* 0x0000000905057c24 */ /* 0x000fe2000f8e0204 */
[----:B------:R-:W-:-:S03]  /*5870*/  ULDC UR9, c[0x0][0x618] ;  /* 0x0001860000097ab9 */ /* 0x000fc60000000800 */
[----:B------:R-:W-:-:S05]  /*5880*/  IMAD.IADD R3, R3, 0x1, R5 ;  /* 0x0000000103037824 */ /* 0x000fca00078e0205 */
[--C-:B------:R-:W-:Y:S02]  /*5890*/  SHF.R.U64 R10, R2, UR9, R3.reuse ;  /* 0x00000009020a7c19 */ /* 0x100fe40008001203 */
[----:B------:R-:W-:Y:S01]  /*58a0*/  SHF.R.U32.HI R3, RZ, UR9, R3 ;  /* 0x00000009ff037c19 */ /* 0x000fe20008011603 */
[----:B------:R-:W-:Y:S01]  /*58b0*/  ULDC UR9, c[0x0][0x608] ;  /* 0x0001820000097ab9 */ /* 0x000fe20000000800 */
[----:B0-----:R-:W-:Y:S02]  /*58c0*/  R2UR UR10, R6 ;  /* 0x00000000060a72ca */ /* 0x001fe400000e0000 */
[--C-:B------:R-:W-:Y:S02]  /*58d0*/  SHF.R.U64 R12, R10, UR9, R3.reuse ;  /* 0x000000090a0c7c19 */ /* 0x100fe40008001203 */
[----:B------:R-:W-:Y:S01]  /*58e0*/  SHF.R.U32.HI R3, RZ, UR9, R3 ;  /* 0x00000009ff037c19 */ /* 0x000fe20008011603 */
[----:B------:R-:W-:-:S03]  /*58f0*/  UIADD3 UR9, -UR8, URZ, URZ ;  /* 0x0000003f08097290 */ /* 0x000fc6000fffe13f */
[--C-:B------:R-:W-:Y:S01]  /*5900*/  SHF.R.U64 R13, R12, UR11, R3.reuse ;  /* 0x0000000b0c0d7c19 */ /* 0x100fe20008001203 */
[----:B------:R-:W-:Y:S01]  /*5910*/  ULDC UR8, c[0x0][0x144] ;  /* 0x0000510000087ab9 */ /* 0x000fe20000000800 */
[----:B------:R-:W-:-:S03]  /*5920*/  SHF.R.U32.HI R3, RZ, UR11, R3 ;  /* 0x0000000bff037c19 */ /* 0x000fc60008011603 */
[----:B------:R-:W-:Y:S01]  /*5930*/  IMAD.MOV.U32 R2, RZ, RZ, R13 ;  /* 0x000000ffff027224 */ /* 0x000fe200078e000d */
[----:B------:R-:W-:Y:S06]  /*5940*/  @!P1 BRA `(.L_x_109) ;  /* 0x0000000000289947 */ /* 0x000fec0003800000 */
        /* <DEDUP_REMOVED lines=10> */
.L_x_109:
[----:B------:R-:W-:Y:S01]  /*59f0*/  UISETP.NE.AND UP0, UPT, UR38, URZ, UPT ;  /* 0x0000003f2600728c */ /* 0x000fe2000bf05270 */
[----:B------:R-:W-:Y:S01]  /*5a00*/  SHF.R.U64 R3, R2, UR16, R3 ;  /* 0x0000001002037c19 */ /* 0x000fe20008001203 */
[----:B------:R-:W-:Y:S01]  /*5a10*/  UIADD3 UR10, -UR10, URZ, URZ ;  /* 0x0000003f0a0a7290 */ /* 0x000fe2000fffe13f */
[----:B------:R-:W-:Y:S01]  /*5a20*/  LOP3.LUT R2, R12, UR6, RZ, 0xc0, !PT ;  /* 0x000000060c027c12 */ /* 0x000fe2000f8ec0ff */
[----:B------:R-:W-:Y:S01]  /*5a30*/  UIMAD UR7, UR8, UR9, UR7 ;  /* 0x00000009080772a4 */ /* 0x000fe2000f8e0207 */
[----:B------:R-:W-:Y:S01]  /*5a40*/  LOP3.LUT R5, R10, UR4, RZ, 0xc0, !PT ;  /* 0x000000040a057c12 */ /* 0x000fe2000f8ec0ff */
[----:B------:R-:W-:Y:S01]  /*5a50*/  IMAD.MOV R4, RZ, RZ, -R3 ;  /* 0x000000ffff047224 */ /* 0x000fe200078e0a03 */
[----:B------:R-:W-:Y:S01]  /*5a60*/  ULDC UR8, c[0x0][0x148] ;  /* 0x0000520000087ab9 */ /* 0x000fe20000000800 */
[----:B------:R-:W-:Y:S01]  /*5a70*/  IMAD R18, R3, UR5, R2 ;  /* 0x0000000503127c24 */ /* 0x000fe2000f8e0202 */
[----:B------:R-:W-:Y:S01]  /*5a80*/  PLOP3.LUT P1, PT, PT, PT, UP0, 0x80, 0x0 ;  /* 0x000000000000781c */ /* 0x000fe20003f2f008 */
[----:B------:R-:W-:Y:S01]  /*5a90*/  IMAD.MOV.U32 R3, RZ, RZ, 0x1 ;  /* 0x00000001ff037424 */ /* 0x000fe200078e00ff */
[----:B------:R-:W-:-:S03]  /*5aa0*/  @UP0 UIMAD UR7, UR8, UR10, UR12 ;  /* 0x0000000a080702a4 */ /* 0x000fc6000f8e020c */
[----:B------:R-:W-:Y:S02]  /*5ab0*/  ULDC UR8, c[0x0][0x638] ;  /* 0x00018e0000087ab9 */ /* 0x000fe40000000800 */
[----:B------:R-:W-:Y:S02]  /*5ac0*/  IMAD R2, R4, UR8, R13 ;  /* 0x0000000804027c24 */ /* 0x000fe4000f8e020d */
[----:B--2---:R-:W-:Y:S01]  /*5ad0*/  IMAD R18, R18, R15, UR7 ;  /* 0x0000000712127e24 */ /* 0x004fe2000f8e020f */
[----:B------:R-:W-:Y:S02]  /*5ae0*/  ULDC UR7, c[0x0][0x600] ;  /* 0x0001800000077ab9 */ /* 0x000fe40000000800 */
[----:B------:R-:W-:-:S05]  /*5af0*/  IMAD R5, R2, UR7, R5 ;  /* 0x0000000702057c24 */ /* 0x000fca000f8e0205 */
[----:B------:R-:W-:Y:S02]  /*5b00*/  SEL R2, R5, R18, !P1 ;  /* 0x0000001205027207 */ /* 0x000fe40004800000 */
[----:B------:R-:W-:-:S07]  /*5b10*/  SEL R18, R18, R5, !P1 ;  /* 0x0000000512127207 */ /* 0x000fce0004800000 */
.L_x_107:
[----:B------:R-:W-:Y:S05]  /*5b20*/  BSYNC B1 ;  /* 0x0000000000017941 */ /* 0x000fea0003800000 */
.L_x_106:
[----:B------:R-:W-:-:S13]  /*5b30*/  LOP3.LUT P1, RZ, R3, 0xff, RZ, 0xc0, !PT ;  /* 0x000000ff03ff7812 */ /* 0x000fda000782c0ff */
[----:B------:R-:W-:Y:S05]  /*5b40*/  @P1 BRA `(.L_x_110) ;  /* 0xfffffff400101947 */ /* 0x000fea000383ffff */
[----:B------:R-:W-:Y:S05]  /*5b50*/  BSYNC B0 ;  /* 0x0000000000007941 */ /* 0x000fea0003800000 */
.L_x_98:
[----:B------:R-:W-:-:S03]  /*5b60*/  UMOV UR7, 0xffffffff ;  /* 0xffffffff00077882 */ /* 0x000fc60000000000 */
[----:B------:R-:W-:Y:S05]  /*5b70*/  BRA.DIV UR7, `(.L_x_111) ;  /* 0x0000000607447947 */ /* 0x000fea000b800000 */
[----:B------:R-:W-:-:S13]  /*5b80*/  ELECT P6, URZ, PT ;  /* 0x00000000003f782f */ /* 0x000fda00038c0000 */
.L_x_127:
[----:B------:R-:W-:Y:S04]  /*5b90*/  BSSY B0, `(.L_x_112) ;  /* 0x000002c000007945 */ /* 0x000fe80003800000 */
[----:B------:R-:W-:Y:S05]  /*5ba0*/  @!P6 BRA `(.L_x_113) ;  /* 0x0000000000a8e947 */ /* 0x000fea0003800000 */
[----:B------:R-:W-:-:S04]  /*5bb0*/  ULOP3.LUT UR7, UR40, 0x2, URZ, 0xfc, !UPT ;  /* 0x0000000228077892 */ /* 0x000fc8000f8efc3f */
[----:B------:R-:W-:-:S06]  /*5bc0*/  UISETP.NE.AND UP0, UPT, UR7, 0x3, UPT ;  /* 0x000000030700788c */ /* 0x000fcc000bf05270 */
[----:B------:R-:W-:-:S13]  /*5bd0*/  PLOP3.LUT P0, PT, PT, PT, UP0, 0x80, 0x0 ;  /* 0x000000000000781c */ /* 0x000fda0003f0f008 */
[----:B------:R-:W-:Y:S05]  /*5be0*/  @!P0 BRA `(.L_x_114) ;  /* 0x0000000000048947 */ /* 0x000fea0003800000 */
[----:B------:R-:W-:Y:S01]  /*5bf0*/  BPT.TRAP 0x1 ;  /* 0x000000040000795c */ /* 0x000fe20000300000 */
.L_x_114:
[----:B------:R-:W0:Y:S01]  /*5c00*/  S2R R3, SR_CgaCtaId ;  /* 0x0000000000037919 */ /* 0x000e220000008800 */
[----:B------:R-:W-:-:S04]  /*5c10*/  MOV R2, 0x400 ;  /* 0x0000040000027802 */ /* 0x000fc80000000f00 */
[----:B0-----:R-:W-:Y:S02]  /*5c20*/  LEA R3, R3, R2, 0x18 ;  /* 0x0000000203037211 */ /* 0x001fe400078ec0ff */
[----:B------:R-:W-:-:S03]  /*5c30*/  SHF.L.U32 R2, R8, 0x1f, RZ ;  /* 0x0000001f08027819 */ /* 0x000fc600000006ff */
[----:B------:R-:W-:-:S04]  /*5c40*/  VIADD R3, R3, 0x20 ;  /* 0x0000002003037836 */ /* 0x000fc80000000000 */
[C---:B------:R-:W-:Y:S02]  /*5c50*/  IMAD R7, R0.reuse, 0x8, R3 ;  /* 0x0000000800077824 */ /* 0x040fe400078e0203 */
[----:B------:R-:W-:Y:S02]  /*5c60*/  VIADD R0, R0, 0x1 ;  /* 0x0000000100007836 */ /* 0x000fe40000000000 */
[----:B------:R-:W0:Y:S03]  /*5c70*/  SYNCS.PHASECHK.TRANS64.TRYWAIT P0, [R7+URZ], R2 ;  /* 0x00000002070075a7 */ /* 0x000e26000800017f */
[----:B------:R-:W-:-:S04]  /*5c80*/  ISETP.NE.AND P1, PT, R0, 0x4, PT ;  /* 0x000000040000780c */ /* 0x000fc80003f25270 */
[----:B------:R-:W-:Y:S02]  /*5c90*/  SEL R5, RZ, 0x1, P1 ;  /* 0x00000001ff057807 */ /* 0x000fe40000800000 */
[----:B------:R-:W-:Y:S02]  /*5ca0*/  SEL R0, R0, RZ, P1 ;  /* 0x000000ff00007207 */ /* 0x000fe40000800000 */
[----:B------:R-:W-:-:S03]  /*5cb0*/  LOP3.LUT R5, R8, R5, RZ, 0x3c, !PT ;  /* 0x0000000508057212 */ /* 0x000fc600078e3cff */
[----:B------:R-:W-:Y:S01]  /*5cc0*/  IMAD R9, R0, 0x8, R3 ;  /* 0x0000000800097824 */ /* 0x000fe200078e0203 */
[----:B------:R-:W-:Y:S01]  /*5cd0*/  SHF.L.U32 R4, R5, 0x1f, RZ ;  /* 0x0000001f05047819 */ /* 0x000fe200000006ff */
[----:B0-----:R-:W-:Y:S06]  /*5ce0*/  @!P0 BRA `(.L_x_115) ;  /* 0x0000000400088947 */ /* 0x001fec0003800000 */
.L_x_128:
[----:B------:R-:W1:Y:S01]  /*5cf0*/  SYNCS.PHASECHK.TRANS64.TRYWAIT P0, [R9+URZ], R4 ;  /* 0x00000004090075a7 */ /* 0x000e62000800017f */
[----:B------:R-:W-:-:S05]  /*5d00*/  VIADD R0, R0, 0x1 ;  /* 0x0000000100007836 */ /* 0x000fca0000000000 */
[----:B------:R-:W-:-:S04]  /*5d10*/  ISETP.NE.AND P1, PT, R0, 0x4, PT ;  /* 0x000000040000780c */ /* 0x000fc80003f25270 */
[----:B0-----:R-:W-:Y:S02]  /*5d20*/  SEL R2, RZ, 0x1, P1 ;  /* 0x00000001ff027807 */ /* 0x001fe40000800000 */
[----:B------:R-:W-:Y:S02]  /*5d30*/  SEL R0, R0, RZ, P1 ;  /* 0x000000ff00007207 */ /* 0x000fe40000800000 */
[----:B------:R-:W-:-:S03]  /*5d40*/  LOP3.LUT R7, R5, R2, RZ, 0x3c, !PT ;  /* 0x0000000205077212 */ /* 0x000fc600078e3cff */
[----:B------:R-:W-:Y:S01]  /*5d50*/  IMAD R6, R0, 0x8, R3 ;  /* 0x0000000800067824 */ /* 0x000fe200078e0203 */
[----:B------:R-:W-:Y:S01]  /*5d60*/  SHF.L.U32 R5, R7, 0x1f, RZ ;  /* 0x0000001f07057819 */ /* 0x000fe200000006ff */
[----:B-1----:R-:W-:Y:S06]  /*5d70*/  @!P0 BRA `(.L_x_116) ;  /* 0x0000000000f88947 */ /* 0x002fec0003800000 */
.L_x_129:
[----:B------:R-:W1:Y:S01]  /*5d80*/  SYNCS.PHASECHK.TRANS64.TRYWAIT P0, [R6+URZ], R5 ;  /* 0x00000005060075a7 */ /* 0x000e62000800017f */
[----:B------:R-:W-:-:S05]  /*5d90*/  VIADD R0, R0, 0x1 ;  /* 0x0000000100007836 */ /* 0x000fca0000000000 */
[----:B------:R-:W-:-:S04]  /*5da0*/  ISETP.NE.AND P1, PT, R0, 0x4, PT ;  /* 0x000000040000780c */ /* 0x000fc80003f25270 */
[----:B------:R-:W-:Y:S02]  /*5db0*/  SEL R2, RZ, 0x1, P1 ;  /* 0x00000001ff027807 */ /* 0x000fe40000800000 */
[----:B------:R-:W-:Y:S02]  /*5dc0*/  SEL R0, R0, RZ, P1 ;  /* 0x000000ff00007207 */ /* 0x000fe40000800000 */
[----:B------:R-:W-:Y:S01]  /*5dd0*/  LOP3.LUT R2, R7, R2, RZ, 0x3c, !PT ;  /* 0x0000000207027212 */ /* 0x000fe200078e3cff */
[----:B-1----:R-:W-:Y:S06]  /*5de0*/  @!P0 BRA `(.L_x_117) ;  /* 0x0000000000f08947 */ /* 0x002fec0003800000 */
.L_x_130:
[----:B------:R-:W-:Y:S01]  /*5df0*/  IMAD R3, R0, 0x8, R3 ;  /* 0x0000000800037824 */ /* 0x000fe200078e0203 */
[----:B------:R-:W-:-:S07]  /*5e00*/  SHF.L.U32 R0, R2, 0x1f, RZ ;  /* 0x0000001f02007819 */ /* 0x000fce00000006ff */
.L_x_118:
[----:B--2---:R2:W3:Y:S02]  /*5e10*/  SYNCS.PHASECHK.TRANS64.TRYWAIT P0, [R3+URZ], R0 ;  /* 0x00000000030075a7 */ /* 0x0044e4000800017f */
[----:B---3--:R-:W-:Y:S05]  /*5e20*/  @!P0 NANOSLEEP.SYNCS 0x989680 ;  /* 0x009896800000895d */ /* 0x008fea0003900000 */
[----:B------:R-:W3:Y:S02]  /*5e30*/  @!P0 SYNCS.PHASECHK.TRANS64 P0, [R3+URZ], R0 ;  /* 0x00000000030085a7 */ /* 0x000ee4000800007f */
[----:B---3--:R-:W-:Y:S05]  /*5e40*/  @!P0 BRA `(.L_x_118) ;  /* 0xfffffffc00f08947 */ /* 0x008fea000383ffff */
.L_x_113:
[----:B------:R-:W-:Y:S05]  /*5e50*/  BSYNC B0 ;  /* 0x0000000000007941 */ /* 0x000fea0003800000 */
.L_x_112:
[----:B------:R-:W-:Y:S05]  /*5e60*/  EXIT ;  /* 0x000000000000794d */ /* 0x000fea0003800000 */
.L_x_14:
[----:B0-----:R0:W1:Y:S02]  /*5e70*/  SYNCS.PHASECHK.TRANS64.TRYWAIT P0, [R63+URZ+-0x8], R0 ;  /* 0xfffff8003f0075a7 */ /* 0x001064000800017f */
[----:B-1----:R-:W-:Y:S05]  /*5e80*/  @!P0 NANOSLEEP.SYNCS 0x989680 ;  /* 0x009896800000895d */ /* 0x002fea0003900000 */
[----:B------:R-:W1:Y:S02]  /*5e90*/  @!P0 SYNCS.PHASECHK.TRANS64 P0, [R63+URZ+-0x8], R0 ;  /* 0xfffff8003f0085a7 */ /* 0x000e64000800007f */
[----:B-1----:R-:W-:Y:S05]  /*5ea0*/  @!P0 BRA `(.L_x_14) ;  /* 0xfffffffc00f08947 */ /* 0x002fea000383ffff */
[----:B------:R-:W-:Y:S05]  /*5eb0*/  BRA `(.L_x_119) ;  /* 0xffffffb800047947 */ /* 0x000fea000383ffff */
.L_x_19:
[----:B-1----:R1:W2:Y:S02]  /*5ec0*/  SYNCS.PHASECHK.TRANS64.TRYWAIT P1, [R3+URZ], R0 ;  /* 0x00000000030075a7 */ /* 0x0022a4000802017f */
[----:B--2---:R-:W-:Y:S05]  /*5ed0*/  @!P1 NANOSLEEP.SYNCS 0x989680 ;  /* 0x009896800000995d */ /* 0x004fea0003900000 */
[----:B------:R-:W2:Y:S02]  /*5ee0*/  @!P1 SYNCS.PHASECHK.TRANS64 P1, [R3+URZ], R0 ;  /* 0x00000000030095a7 */ /* 0x000ea4000802007f */
[----:B--2---:R-:W-:Y:S05]  /*5ef0*/  @!P1 BRA `(.L_x_19) ;  /* 0xfffffffc00f09947 */ /* 0x004fea000383ffff */
[----:B------:R-:W-:Y:S05]  /*5f00*/  BRA `(.L_x_18) ;  /* 0xffffffb800747947 */ /* 0x000fea000383ffff */
.L_x_24:
[----:B-1----:R-:W-:-:S04]  /*5f10*/  IMAD.U32 R4, RZ, RZ, UR4 ;  /* 0x00000004ff047e24 */ /* 0x002fc8000f8e00ff */
[----:B------:R1:W2:Y:S03]  /*5f20*/  SYNCS.PHASECHK.TRANS64.TRYWAIT P1, [R4+URZ], R3 ;  /* 0x00000003040075a7 */ /* 0x0002a6000802017f */
[----:B--2---:R-:W-:Y:S05]  /*5f30*/  @!P1 NANOSLEEP.SYNCS 0x989680 ;  /* 0x009896800000995d */ /* 0x004fea0003900000 */
[----:B------:R-:W2:Y:S02]  /*5f40*/  @!P1 SYNCS.PHASECHK.TRANS64 P1, [R4+URZ], R3 ;  /* 0x00000003040095a7 */ /* 0x000ea4000802007f */
[----:B--2---:R-:W-:Y:S05]  /*5f50*/  @!P1 BRA `(.L_x_24) ;  /* 0xfffffffc00ec9947 */ /* 0x004fea000383ffff */
[----:B------:R-:W-:Y:S05]  /*5f60*/  BRA `(.L_x_23) ;  /* 0xffffffbc009c7947 */ /* 0x000fea000383ffff */
.L_x_30:
[----:B--2---:R2:W3:Y:S02]  /*5f70*/  SYNCS.PHASECHK.TRANS64.TRYWAIT P0, [R63+URZ+0x8], R0 ;  /* 0x000008003f0075a7 */ /* 0x0044e4000800017f */
[----:B---3--:R-:W-:Y:S05]  /*5f80*/  @!P0 NANOSLEEP.SYNCS 0x989680 ;  /* 0x009896800000895d */ /* 0x008fea0003900000 */
[----:B------:R-:W3:Y:S02]  /*5f90*/  @!P0 SYNCS.PHASECHK.TRANS64 P0, [R63+URZ+0x8], R0 ;  /* 0x000008003f0085a7 */ /* 0x000ee4000800007f */
[----:B---3--:R-:W-:Y:S05]  /*5fa0*/  @!P0 BRA `(.L_x_30) ;  /* 0xfffffffc00f08947 */ /* 0x008fea000383ffff */
[----:B------:R-:W-:Y:S05]  /*5fb0*/  BRA `(.L_x_120) ;  /* 0xffffffc400147947 */ /* 0x000fea000383ffff */
.L_x_99:
[----:B------:R-:W-:Y:S01]  /*5fc0*/  BSSY B1, `(.L_x_121) ;  /* 0x0000006000017945 */ /* 0x000fe20003800000 */
[----:B------:R-:W-:-:S07]  /*5fd0*/  IMAD.MOV.U32 R15, RZ, RZ, -0x1 ;  /* 0xffffffffff0f7424 */ /* 0x000fce00078e00ff */
[----:B------:R-:W-:Y:S05]  /*5fe0*/  WARPSYNC.COLLECTIVE R15, `(.L_x_122) ;  /* 0x000000000f0c7348 */ /* 0x000fea0003c00000 */
[----:B------:R-:W-:Y:S02]  /*5ff0*/  ELECT P6, UR62, PT ;  /* 0x00000000003e782f */ /* 0x000fe400038c0000 */
[----:B------:R-:W-:Y:S01]  /*6000*/  MOV R14, UR62 ;  /* 0x0000003e000e7c02 */ /* 0x000fe20008000f00 */
[----:B------:R-:W-:Y:S10]  /*6010*/  ENDCOLLECTIVE ;  /* 0x000000000000791b */ /* 0x000ff40003800000 */
.L_x_122:
[----:B------:R-:W-:Y:S05]  /*6020*/  BSYNC B1 ;  /* 0x0000000000017941 */ /* 0x000fea0003800000 */
.L_x_121:
[----:B------:R-:W-:Y:S05]  /*6030*/  BRA `(.L_x_123) ;  /* 0xffffffec00e07947 */ /* 0x000fea000383ffff */
.L_x_102:
[----:B-1----:R1:W2:Y:S02]  /*6040*/  SYNCS.PHASECHK.TRANS64.TRYWAIT P1, [R7+URZ+0x20], R4 ;  /* 0x00002004070075a7 */ /* 0x0022a4000802017f */
[----:B--2---:R-:W-:Y:S05]  /*6050*/  @!P1 NANOSLEEP.SYNCS 0x989680 ;  /* 0x009896800000995d */ /* 0x004fea0003900000 */
[----:B------:R-:W2:Y:S02]  /*6060*/  @!P1 SYNCS.PHASECHK.TRANS64 P1, [R7+URZ+0x20], R4 ;  /* 0x00002004070095a7 */ /* 0x000ea4000802007f */
[----:B--2---:R-:W-:Y:S05]  /*6070*/  @!P1 BRA `(.L_x_102) ;  /* 0xfffffffc00f09947 */ /* 0x004fea000383ffff */
[----:B------:R-:W-:Y:S05]  /*6080*/  BRA `(.L_x_124) ;  /* 0xfffffff000147947 */ /* 0x000fea000383ffff */
.L_x_111:
[----:B------:R-:W-:Y:S01]  /*6090*/  BSSY B0, `(.L_x_125) ;  /* 0x0000006000007945 */ /* 0x000fe20003800000 */
[----:B------:R-:W-:-:S07]  /*60a0*/  IMAD.MOV.U32 R15, RZ, RZ, -0x1 ;  /* 0xffffffffff0f7424 */ /* 0x000fce00078e00ff */
[----:B------:R-:W-:Y:S05]  /*60b0*/  WARPSYNC.COLLECTIVE R15, `(.L_x_126) ;  /* 0x000000000f0c7348 */ /* 0x000fea0003c00000 */
[----:B------:R-:W-:Y:S02]  /*60c0*/  ELECT P6, UR62, PT ;  /* 0x00000000003e782f */ /* 0x000fe400038c0000 */
[----:B------:R-:W-:Y:S01]  /*60d0*/  MOV R14, UR62 ;  /* 0x0000003e000e7c02 */ /* 0x000fe20008000f00 */
[----:B------:R-:W-:Y:S10]  /*60e0*/  ENDCOLLECTIVE ;  /* 0x000000000000791b */ /* 0x000ff40003800000 */
.L_x_126:
[----:B------:R-:W-:Y:S05]  /*60f0*/  BSYNC B0 ;  /* 0x0000000000007941 */ /* 0x000fea0003800000 */
.L_x_125:
[----:B------:R-:W-:Y:S05]  /*6100*/  BRA `(.L_x_127) ;  /* 0xfffffff800a07947 */ /* 0x000fea000383ffff */
.L_x_115:
[----:B0-----:R0:W1:Y:S02]  /*6110*/  SYNCS.PHASECHK.TRANS64.TRYWAIT P0, [R7+URZ], R2 ;  /* 0x00000002070075a7 */ /* 0x001064000800017f */
[----:B-1----:R-:W-:Y:S05]  /*6120*/  @!P0 NANOSLEEP.SYNCS 0x989680 ;  /* 0x009896800000895d */ /* 0x002fea0003900000 */
[----:B------:R-:W1:Y:S02]  /*6130*/  @!P0 SYNCS.PHASECHK.TRANS64 P0, [R7+URZ], R2 ;  /* 0x00000002070085a7 */ /* 0x000e64000800007f */
[----:B-1----:R-:W-:Y:S05]  /*6140*/  @!P0 BRA `(.L_x_115) ;  /* 0xfffffffc00f08947 */ /* 0x002fea000383ffff */
[----:B------:R-:W-:Y:S05]  /*6150*/  BRA `(.L_x_128) ;  /* 0xfffffff800e47947 */ /* 0x000fea000383ffff */
.L_x_116:
[----:B0-----:R0:W1:Y:S02]  /*6160*/  SYNCS.PHASECHK.TRANS64.TRYWAIT P0, [R9+URZ], R4 ;  /* 0x00000004090075a7 */ /* 0x001064000800017f */
[----:B-1----:R-:W-:Y:S05]  /*6170*/  @!P0 NANOSLEEP.SYNCS 0x989680 ;  /* 0x009896800000895d */ /* 0x002fea0003900000 */
[----:B------:R-:W1:Y:S02]  /*6180*/  @!P0 SYNCS.PHASECHK.TRANS64 P0, [R9+URZ], R4 ;  /* 0x00000004090085a7 */ /* 0x000e64000800007f */
[----:B-1----:R-:W-:Y:S05]  /*6190*/  @!P0 BRA `(.L_x_116) ;  /* 0xfffffffc00f08947 */ /* 0x002fea000383ffff */
[----:B------:R-:W-:Y:S05]  /*61a0*/  BRA `(.L_x_129) ;  /* 0xfffffff800f47947 */ /* 0x000fea000383ffff */
.L_x_117:
[----:B-1----:R1:W2:Y:S02]  /*61b0*/  SYNCS.PHASECHK.TRANS64.TRYWAIT P0, [R6+URZ], R5 ;  /* 0x00000005060075a7 */ /* 0x0022a4000800017f */
[----:B--2---:R-:W-:Y:S05]  /*61c0*/  @!P0 NANOSLEEP.SYNCS 0x989680 ;  /* 0x009896800000895d */ /* 0x004fea0003900000 */
[----:B------:R-:W2:Y:S02]  /*61d0*/  @!P0 SYNCS.PHASECHK.TRANS64 P0, [R6+URZ], R5 ;  /* 0x00000005060085a7 */ /* 0x000ea4000800007f */
[----:B--2---:R-:W-:Y:S05]  /*61e0*/  @!P0 BRA `(.L_x_117) ;  /* 0xfffffffc00f08947 */ /* 0x004fea000383ffff */
[----:B------:R-:W-:Y:S05]  /*61f0*/  BRA `(.L_x_130) ;  /* 0xfffffff800fc7947 */ /* 0x000fea000383ffff */
.L_x_131:
[----:B------:R-:W-:-:S00]  /*6200*/  BRA `(.L_x_131) ;  /* 0xfffffffc00fc7947 */ /* 0x000fc0000383ffff */
[----:B------:R-:W-:-:S00]  /*6210*/  NOP ;  /* 0x0000000000007918 */ /* 0x000fc00000000000 */
        /* <DEDUP_REMOVED lines=14> */
.L_x_132:


//--------------------- .nv.global.init           --------------------------
	.section	.nv.global.init,"aw",@progbits
.nv.global.init:
	.type		$str$22,@object
	.size		$str$22,($str$23 - $str$22)
$str$22:
        /*0000*/ 	.byte	0x6b, 0x5f, 0x74, 0x69, 0x6c, 0x65, 0x5f, 0x63, 0x6f, 0x75, 0x6e, 0x74, 0x20, 0x3e, 0x3d, 0x20
        /*0010*/ 	.byte	0x31, 0x00
	.type		$str$23,@object
	.size		$str$23,(__unnamed_1 - $str$23)
$str$23:
        /*0012*/ 	.byte	0x2f, 0x74, 0x6d, 0x70, 0x2f, 0x63, 0x75, 0x74, 0x6c, 0x61, 0x73, 0x73, 0x5f, 0x73, 0x77, 0x65
        /*0022*/ 	.byte	0x65, 0x70, 0x5f, 0x73, 0x72, 0x63, 0x2f, 0x69, 0x6e, 0x63, 0x6c, 0x75, 0x64, 0x65, 0x2f, 0x63
        /*0032*/ 	.byte	0x75, 0x74, 0x6c, 0x61, 0x73, 0x73, 0x2f, 0x67, 0x65, 0x6d, 0x6d, 0x2f, 0x63, 0x6f, 0x6c, 0x6c
        /*0042*/ 	.byte	0x65, 0x63, 0x74, 0x69, 0x76, 0x65, 0x2f, 0x73, 0x6d, 0x39, 0x30, 0x5f, 0x6d, 0x6d, 0x61, 0x5f
        /*0052*/ 	.byte	0x74, 0x6d, 0x61, 0x5f, 0x67, 0x6d, 0x6d, 0x61, 0x5f, 0x73, 0x73, 0x5f, 0x77, 0x61, 0x72, 0x70
        /*0062*/ 	.byte	0x73, 0x70, 0x65, 0x63, 0x69, 0x61, 0x6c, 0x69, 0x7a, 0x65, 0x64, 0x2e, 0x68, 0x70, 0x70, 0x00
	.type		__unnamed_1,@object
	.size		__unnamed_1,(.L_0 - __unnamed_1)
__unnamed_1:
        /*0072*/ 	.byte	0x76, 0x6f, 0x69, 0x64, 0x20, 0x63, 0x75, 0x74, 0x6c, 0x61, 0x73, 0x73, 0x3a, 0x3a, 0x67, 0x65
        /* <DEDUP_REMOVED lines=176> */
        /*0b82*/ 	.byte	0x65, 0x6e, 0x74, 0x69, 0x74, 0x79, 0x5d, 0x00
.L_0:


//--------------------- .nv.shared._ZN7cutlass13device_kernelINS_4gemm6kernel13GemmUniversalIN4cute5tupleIJiiiiEEENS1_10collective13CollectiveMmaINS1_34MainloopSm90TmaGmmaWarpSpecializedILi4ENS5_IJNS4_1CILi1EEESB_SB_EEENS1_32KernelTmaWarpSpecializedPingpongEEENS5_IJNSA_ILi64EEESF_SF_EEENS_10tfloat32_tENS5_IJlSB_lEEESH_SI_NS4_8TiledMMAINS4_8MMA_AtomIJNS4_4SM904GMMA29MMA_64x64x8_F32TF32TF32_SS_TNILNSM_7ScaleInE1ELSO_1EEEEEENS4_6LayoutISC_NS5_IJNSA_ILi0EEESS_SS_EEEEENS5_IJNS4_10UnderscoreESV_SV_EEEEENS4_13SM90_TMA_LOADENS4_14ComposedLayoutINS4_7SwizzleILi3ELi4ELi3EEENS4_18smem_ptr_flag_bitsILi32EEENSR_INS5_IJNSA_ILi8EEENSA_ILi32EEEEEENS5_IJS15_SB_EEEEEEEvNS4_8identityESY_S19_vS1A_EENS_8epilogue10collective6detail29Sm90TmaWarpSpecializedAdapterINS1D_15DefaultEpilogueISH_SI_SI_NS1C_6thread17LinearCombinationISH_Li1EffLNS1H_9ScaleType4KindE0ELNS_15FloatRoundStyleE2ESH_EENS1_15EpilogueDefaultEEEEEvvEEEEvNT_6ParamsE --------------------------
	.section	.nv.shared._ZN7cutlass13device_kernelINS_4gemm6kernel13GemmUniversalIN4cute5tupleIJiiiiEEENS1_10collective13CollectiveMmaINS1_34MainloopSm90TmaGmmaWarpSpecializedILi4ENS5_IJNS4_1CILi1EEESB_SB_EEENS1_32KernelTmaWarpSpecializedPingpongEEENS5_IJNSA_ILi64EEESF_SF_EEENS_10tfloat32_tENS5_IJlSB_lEEESH_SI_NS4_8TiledMMAINS4_8MMA_AtomIJNS4_4SM904GMMA29MMA_64x64x8_F32TF32TF32_SS_TNILNSM_7ScaleInE1ELSO_1EEEEEENS4_6LayoutISC_NS5_IJNSA_ILi0EEESS_SS_EEEEENS5_IJNS4_10UnderscoreESV_SV_EEEEENS4_13SM90_TMA_LOADENS4_14ComposedLayoutINS4_7SwizzleILi3ELi4ELi3EEENS4_18smem_ptr_flag_bitsILi32EEENSR_INS5_IJNSA_ILi8EEENSA_ILi32EEEEEENS5_IJS15_SB_EEEEEEEvNS4_8identityESY_S19_vS1A_EENS_8epilogue10collective6detail29Sm90TmaWarpSpecializedAdapterINS1D_15DefaultEpilogueISH_SI_SI_NS1C_6thread17LinearCombinationISH_Li1EffLNS1H_9ScaleType4KindE0ELNS_15FloatRoundStyleE2ESH_EENS1_15EpilogueDefaultEEEEEvvEEEEvNT_6ParamsE,"aw",@nobits
	.sectionflags	@""
	.align	16
	.zero		1024


//--------------------- .nv.shared.reserved.0     --------------------------
	.section	.nv.shared.reserved.0,"aw",@nobits
	.weak		__nv_reservedSMEM_offset_0_alias
	.size		__nv_reservedSMEM_offset_0_alias, 0, 0
	.other		__nv_reservedSMEM_offset_0_alias,@"STO_CUDA_RESERVED_SHARED STV_DEFAULT"
__nv_reservedSMEM_offset_0_alias:
	.zero		0


//--------------------- .nv.global                --------------------------
	.section	.nv.global,"aw",@nobits
.nv.global:
	.type		_ZN40_INTERNAL_174d556f_4_k_cu_0dccddf6_182444cute1_E,@object
	.size		_ZN40_INTERNAL_174d556f_4_k_cu_0dccddf6_182444cute1_E,(_ZN40_INTERNAL_174d556f_4_k_cu_0dccddf6_182444cuda3std3__45__cpo6cbeginE - _ZN40_INTERNAL_174d556f_4_k_cu_0dccddf6_182444cute1_E)
_ZN40_INTERNAL_174d556f_4_k_cu_0dccddf6_182444cute1_E:
	.zero		1
	.type		_ZN40_INTERNAL_174d556f_4_k_cu_0dccddf6_182444cuda3std3__45__cpo6cbeginE,@object
	.size		_ZN40_INTERNAL_174d556f_4_k_cu_0dccddf6_182444cuda3std3__45__cpo6cbeginE,(_ZN40_INTERNAL_174d556f_4_k_cu_0dccddf6_182444cuda3std3__48in_placeE - _ZN40_INTERNAL_174d556f_4_k_cu_0dccddf6_182444cuda3std3__45__cpo6cbeginE)
_ZN40_INTERNAL_174d556f_4_k_cu_0dccddf6_182444cuda3std3__45__cpo6cbeginE:
	.zero		1
	.type		_ZN40_INTERNAL_174d556f_4_k_cu_0dccddf6_182444cuda3std3__48in_placeE,@object
	.size		_ZN40_INTERNAL_174d556f_4_k_cu_0dccddf6_182444cuda3std3__48in_placeE,(_ZN40_INTERNAL_174d556f_4_k_cu_0dccddf6_182444cuda3std6ranges3__45__cpo9iter_moveE - _ZN40_INTERNAL_174d556f_4_k_cu_0dccddf6_182444cuda3std3__48in_placeE)
_ZN40_INTERNAL_174d556f_4_k_cu_0dccddf6_182444cuda3std3__48in_placeE:
	.zero		1
	.type		_ZN40_INTERNAL_174d556f_4_k_cu_0dccddf6_182444cuda3std6ranges3__45__cpo9iter_moveE,@object
	.size		_ZN40_INTERNAL_174d556f_4_k_cu_0dccddf6_182444cuda3std6ranges3__45__cpo9iter_moveE,(_ZN40_INTERNAL_174d556f_4_k_cu_0dccddf6_182444cuda3std3__45__cpo5beginE - _ZN40_INTERNAL_174d556f_4_k_cu_0dccddf6_182444cuda3std6ranges3__45__cpo9iter_moveE)
_ZN40_INTERNAL_174d556f_4_k_cu_0dccddf6_182444cuda3std6ranges3__45__cpo9iter_moveE:
	.zero		1
	.type		_ZN40_INTERNAL_174d556f_4_k_cu_0dccddf6_182444cuda3std3__45__cpo5beginE,@object
	.size		_ZN40_INTERNAL_174d556f_4_k_cu_0dccddf6_182444cuda3std3__45__cpo5beginE,(_ZN40_INTERNAL_174d556f_4_k_cu_0dccddf6_182444cuda3std3__442_GLOBAL__N__174d556f_4_k_cu_0dccddf6_182446ignoreE - _ZN40_INTERNAL_174d556f_4_k_cu_0dccddf6_182444cuda3std3__45__cpo5beginE)
_ZN40_INTERNAL_174d556f_4_k_cu_0dccddf6_182444cuda3std3__45__cpo5beginE:
	.zero		1
	.type		_ZN40_INTERNAL_174d556f_4_k_cu_0dccddf6_182444cuda3std3__442_GLOBAL__N__174d556f_4_k_cu_0dccddf6_182446ignoreE,@object
	.size		_ZN40_INTERNAL_174d556f_4_k_cu_0dccddf6_182444cuda3std3__442_GLOBAL__N__174d556f_4_k_cu_0dccddf6_182446ignoreE,(_ZN40_INTERNAL_174d556f_4_k_cu_0dccddf6_182444cute7productE - _ZN40_INTERNAL_174d556f_4_k_cu_0dccddf6_182444cuda3std3__442_GLOBAL__N__174d556f_4_k_cu_0dccddf6_182446ignoreE)
_ZN40_INTERNAL_174d556f_4_k_cu_0dccddf6_182444cuda3std3__442_GLOBAL__N__174d556f_4_k_cu_0dccddf6_182446ignoreE:
	.zero		1
	.type		_ZN40_INTERNAL_174d556f_4_k_cu_0dccddf6_182444cute7productE,@object
	.size		_ZN40_INTERNAL_174d556f_4_k_cu_0dccddf6_182444cute7productE,(_ZN40_INTERNAL_174d556f_4_k_cu_0dccddf6_182444cuda3std3__45__cpo3endE - _ZN40_INTERNAL_174d556f_4_k_cu_0dccddf6_182444cute7productE)
_ZN40_INTERNAL_174d556f_4_k_cu_0dccddf6_182444cute7productE:
	.zero		1
	.type		_ZN40_INTERNAL_174d556f_4_k_cu_0dccddf6_182444cuda3std3__45__cpo3endE,@object
	.size		_ZN40_INTERNAL_174d556f_4_k_cu_0dccddf6_182444cuda3std3__45__cpo3endE,(_ZN40_INTERNAL_174d556f_4_k_cu_0dccddf6_182444cuda3std3__419piecewise_constructE - _ZN40_INTERNAL_174d556f_4_k_cu_0dccddf6_182444cuda3std3__45__cpo3endE)
_ZN40_INTERNAL_174d556f_4_k_cu_0dccddf6_182444cuda3std3__45__cpo3endE:
	.zero		1
	.type		_ZN40_INTERNAL_174d556f_4_k_cu_0dccddf6_182444cuda3std3__419piecewise_constructE,@object
	.size		_ZN40_INTERNAL_174d556f_4_k_cu_0dccddf6_182444cuda3std3__419piecewise_constructE,(_ZN40_INTERNAL_174d556f_4_k_cu_0dccddf6_182444cuda3std3__45__cpo4cendE - _ZN40_INTERNAL_174d556f_4_k_cu_0dccddf6_182444cuda3std3__419piecewise_constructE)
_ZN40_INTERNAL_174d556f_4_k_cu_0dccddf6_182444cuda3std3__419piecewise_constructE:
	.zero		1
	.type		_ZN40_INTERNAL_174d556f_4_k_cu_0dccddf6_182444cuda3std3__45__cpo4cendE,@object
	.size		_ZN40_INTERNAL_174d556f_4_k_cu_0dccddf6_182444cuda3std3__45__cpo4cendE,(_ZN40_INTERNAL_174d556f_4_k_cu_0dccddf6_182444cuda3std6ranges3__45__cpo4swapE - _ZN40_INTERNAL_174d556f_4_k_cu_0dccddf6_182444cuda3std3__45__cpo4cendE)
_ZN40_INTERNAL_174d556f_4_k_cu_0dccddf6_182444cuda3std3__45__cpo4cendE:
	.zero		1
	.type		_ZN40_INTERNAL_174d556f_4_k_cu_0dccddf6_182444cuda3std6ranges3__45__cpo4swapE,@object
	.size		_ZN40_INTERNAL_174d556f_4_k_cu_0dccddf6_182444cuda3std6ranges3__45__cpo4swapE,(.L_8 - _ZN40_INTERNAL_174d556f_4_k_cu_0dccddf6_182444cuda3std6ranges3__45__cpo4swapE)
_ZN40_INTERNAL_174d556f_4_k_cu_0dccddf6_182444cuda3std6ranges3__45__cpo4swapE:
	.zero		1
.L_8:


//--------------------- .nv.constant0._ZN7cutlass13device_kernelINS_4gemm6kernel13GemmUniversalIN4cute5tupleIJiiiiEEENS1_10collective13CollectiveMmaINS1_34MainloopSm90TmaGmmaWarpSpecializedILi4ENS5_IJNS4_1CILi1EEESB_SB_EEENS1_32KernelTmaWarpSpecializedPingpongEEENS5_IJNSA_ILi64EEESF_SF_EEENS_10tfloat32_tENS5_IJlSB_lEEESH_SI_NS4_8TiledMMAINS4_8MMA_AtomIJNS4_4SM904GMMA29MMA_64x64x8_F32TF32TF32_SS_TNILNSM_7ScaleInE1ELSO_1EEEEEENS4_6LayoutISC_NS5_IJNSA_ILi0EEESS_SS_EEEEENS5_IJNS4_10UnderscoreESV_SV_EEEEENS4_13SM90_TMA_LOADENS4_14ComposedLayoutINS4_7SwizzleILi3ELi4ELi3EEENS4_18smem_ptr_flag_bitsILi32EEENSR_INS5_IJNSA_ILi8EEENSA_ILi32EEEEEENS5_IJS15_SB_EEEEEEEvNS4_8identityESY_S19_vS1A_EENS_8epilogue10collective6detail29Sm90TmaWarpSpecializedAdapterINS1D_15DefaultEpilogueISH_SI_SI_NS1C_6thread17LinearCombinationISH_Li1EffLNS1H_9ScaleType4KindE0ELNS_15FloatRoundStyleE2ESH_EENS1_15EpilogueDefaultEEEEEvvEEEEvNT_6ParamsE --------------------------
	.section	.nv.constant0._ZN7cutlass13device_kernelINS_4gemm6kernel13GemmUniversalIN4cute5tupleIJiiiiEEENS1_10collective13CollectiveMmaINS1_34MainloopSm90TmaGmmaWarpSpecializedILi4ENS5_IJNS4_1CILi1EEESB_SB_EEENS1_32KernelTmaWarpSpecializedPingpongEEENS5_IJNSA_ILi64EEESF_SF_EEENS_10tfloat32_tENS5_IJlSB_lEEESH_SI_NS4_8TiledMMAINS4_8MMA_AtomIJNS4_4SM904GMMA29MMA_64x64x8_F32TF32TF32_SS_TNILNSM_7ScaleInE1ELSO_1EEEEEENS4_6LayoutISC_NS5_IJNSA_ILi0EEESS_SS_EEEEENS5_IJNS4_10UnderscoreESV_SV_EEEEENS4_13SM90_TMA_LOADENS4_14ComposedLayoutINS4_7SwizzleILi3ELi4ELi3EEENS4_18smem_ptr_flag_bitsILi32EEENSR_INS5_IJNSA_ILi8EEENSA_ILi32EEEEEENS5_IJS15_SB_EEEEEEEvNS4_8identityESY_S19_vS1A_EENS_8epilogue10collective6detail29Sm90TmaWarpSpecializedAdapterINS1D_15DefaultEpilogueISH_SI_SI_NS1C_6thread17LinearCombinationISH_Li1EffLNS1H_9ScaleType4KindE0ELNS_15FloatRoundStyleE2ESH_EENS1_15EpilogueDefaultEEEEEvvEEEEvNT_6ParamsE,"a",@progbits
	.sectionflags	@""
	.align	4
.nv.constant0._ZN7cutlass13device_kernelINS_4gemm6kernel13GemmUniversalIN4cute5tupleIJiiiiEEENS1_10collective13CollectiveMmaINS1_34MainloopSm90TmaGmmaWarpSpecializedILi4ENS5_IJNS4_1CILi1EEESB_SB_EEENS1_32KernelTmaWarpSpecializedPingpongEEENS5_IJNSA_ILi64EEESF_SF_EEENS_10tfloat32_tENS5_IJlSB_lEEESH_SI_NS4_8TiledMMAINS4_8MMA_AtomIJNS4_4SM904GMMA29MMA_64x64x8_F32TF32TF32_SS_TNILNSM_7ScaleInE1ELSO_1EEEEEENS4_6LayoutISC_NS5_IJNSA_ILi0EEESS_SS_EEEEENS5_IJNS4_10UnderscoreESV_SV_EEEEENS4_13SM90_TMA_LOADENS4_14ComposedLayoutINS4_7SwizzleILi3ELi4ELi3EEENS4_18smem_ptr_flag_bitsILi32EEENSR_INS5_IJNSA_ILi8EEENSA_ILi32EEEEEENS5_IJS15_SB_EEEEEEEvNS4_8identityESY_S19_vS1A_EENS_8epilogue10collective6detail29Sm90TmaWarpSpecializedAdapterINS1D_15DefaultEpilogueISH_SI_SI_NS1C_6thread17LinearCombinationISH_Li1EffLNS1H_9ScaleType4KindE0ELNS_15FloatRoundStyleE2ESH_EENS1_15EpilogueDefaultEEEEEvvEEEEvNT_6ParamsE:
	.zero		1664


//--------------------- SYMBOLS --------------------------

	.type		.nv.reservedSmem.offset0,@object
	.size		.nv.reservedSmem.offset0,0x4
	.type		__assertfail,@function
